//
// Generated by NVIDIA NVVM Compiler
//
// Compiler Build ID: CL-36424714
// Cuda compilation tools, release 13.0, V13.0.88
// Based on NVVM 20.0.0
//

.version 9.0
.target sm_100
.address_size 64

	// .globl	_Z6kerneliiiPfS_S_

.visible .entry _Z6kerneliiiPfS_S_(
	.param .u32 _Z6kerneliiiPfS_S__param_0,
	.param .u32 _Z6kerneliiiPfS_S__param_1,
	.param .u32 _Z6kerneliiiPfS_S__param_2,
	.param .u64 .ptr .align 1 _Z6kerneliiiPfS_S__param_3,
	.param .u64 .ptr .align 1 _Z6kerneliiiPfS_S__param_4,
	.param .u64 .ptr .align 1 _Z6kerneliiiPfS_S__param_5
)
{
	.reg .pred 	%p<196>;
	.reg .b32 	%r<158>;
	.reg .b32 	%f<516>;
	.reg .b64 	%rd<293>;

	ld.param.u32 	%r76, [_Z6kerneliiiPfS_S__param_0];
	ld.param.u32 	%r77, [_Z6kerneliiiPfS_S__param_1];
	ld.param.u32 	%r78, [_Z6kerneliiiPfS_S__param_2];
	ld.param.u64 	%rd29, [_Z6kerneliiiPfS_S__param_4];
	ld.param.u64 	%rd30, [_Z6kerneliiiPfS_S__param_5];
	cvta.to.global.u64 	%rd1, %rd29;
	cvta.to.global.u64 	%rd2, %rd30;
	mov.u32 	%r79, %ctaid.y;
	shl.b32 	%r1, %r79, 6;
	setp.lt.s32 	%p1, %r78, 1;
	mov.f32 	%f452, 0f00000000;
	mov.f32 	%f453, %f452;
	mov.f32 	%f454, %f452;
	mov.f32 	%f455, %f452;
	mov.f32 	%f456, %f452;
	mov.f32 	%f457, %f452;
	mov.f32 	%f458, %f452;
	mov.f32 	%f459, %f452;
	mov.f32 	%f460, %f452;
	mov.f32 	%f461, %f452;
	mov.f32 	%f462, %f452;
	mov.f32 	%f463, %f452;
	mov.f32 	%f464, %f452;
	mov.f32 	%f465, %f452;
	mov.f32 	%f466, %f452;
	mov.f32 	%f467, %f452;
	mov.f32 	%f468, %f452;
	mov.f32 	%f469, %f452;
	mov.f32 	%f470, %f452;
	mov.f32 	%f471, %f452;
	mov.f32 	%f472, %f452;
	mov.f32 	%f473, %f452;
	mov.f32 	%f474, %f452;
	mov.f32 	%f475, %f452;
	mov.f32 	%f476, %f452;
	mov.f32 	%f477, %f452;
	mov.f32 	%f478, %f452;
	mov.f32 	%f479, %f452;
	mov.f32 	%f480, %f452;
	mov.f32 	%f481, %f452;
	mov.f32 	%f482, %f452;
	mov.f32 	%f483, %f452;
	mov.f32 	%f484, %f452;
	mov.f32 	%f485, %f452;
	mov.f32 	%f486, %f452;
	mov.f32 	%f487, %f452;
	mov.f32 	%f488, %f452;
	mov.f32 	%f489, %f452;
	mov.f32 	%f490, %f452;
	mov.f32 	%f491, %f452;
	mov.f32 	%f492, %f452;
	mov.f32 	%f493, %f452;
	mov.f32 	%f494, %f452;
	mov.f32 	%f495, %f452;
	mov.f32 	%f496, %f452;
	mov.f32 	%f497, %f452;
	mov.f32 	%f498, %f452;
	mov.f32 	%f499, %f452;
	mov.f32 	%f500, %f452;
	mov.f32 	%f501, %f452;
	mov.f32 	%f502, %f452;
	mov.f32 	%f503, %f452;
	mov.f32 	%f504, %f452;
	mov.f32 	%f505, %f452;
	mov.f32 	%f506, %f452;
	mov.f32 	%f507, %f452;
	mov.f32 	%f508, %f452;
	mov.f32 	%f509, %f452;
	mov.f32 	%f510, %f452;
	mov.f32 	%f511, %f452;
	mov.f32 	%f512, %f452;
	mov.f32 	%f513, %f452;
	mov.f32 	%f514, %f452;
	mov.f32 	%f515, %f452;
	@%p1 bra 	$L__BB0_5;
	mul.wide.u32 	%rd31, %r78, 4;
	add.s64 	%rd3, %rd1, %rd31;
	mul.wide.u32 	%rd32, %r78, 8;
	add.s64 	%rd4, %rd1, %rd32;
	mul.wide.u32 	%rd33, %r78, 12;
	add.s64 	%rd5, %rd1, %rd33;
	mul.wide.u32 	%rd34, %r78, 16;
	add.s64 	%rd6, %rd1, %rd34;
	mul.wide.u32 	%rd35, %r78, 28;
	add.s64 	%rd7, %rd1, %rd35;
	mul.wide.u32 	%rd36, %r78, 32;
	add.s64 	%rd8, %rd1, %rd36;
	mul.wide.u32 	%rd37, %r78, 36;
	add.s64 	%rd9, %rd1, %rd37;
	mul.wide.u32 	%rd38, %r78, 40;
	add.s64 	%rd10, %rd1, %rd38;
	mul.wide.u32 	%rd39, %r78, 44;
	add.s64 	%rd11, %rd1, %rd39;
	mul.wide.u32 	%rd40, %r78, 48;
	add.s64 	%rd12, %rd1, %rd40;
	mul.wide.u32 	%rd41, %r78, 52;
	add.s64 	%rd13, %rd1, %rd41;
	mul.wide.u32 	%rd42, %r78, 56;
	add.s64 	%rd14, %rd1, %rd42;
	mul.wide.u32 	%rd43, %r78, 60;
	add.s64 	%rd15, %rd1, %rd43;
	mul.wide.u32 	%rd44, %r78, 64;
	add.s64 	%rd16, %rd1, %rd44;
	mul.wide.u32 	%rd45, %r78, 68;
	add.s64 	%rd17, %rd1, %rd45;
	mul.wide.u32 	%rd46, %r78, 72;
	add.s64 	%rd18, %rd1, %rd46;
	mul.wide.u32 	%rd47, %r78, 92;
	add.s64 	%rd19, %rd1, %rd47;
	mul.wide.u32 	%rd48, %r78, 96;
	add.s64 	%rd20, %rd1, %rd48;
	mul.wide.u32 	%rd49, %r78, 100;
	add.s64 	%rd21, %rd1, %rd49;
	mul.wide.u32 	%rd50, %r78, 116;
	add.s64 	%rd22, %rd1, %rd50;
	mul.wide.u32 	%rd51, %r78, 120;
	add.s64 	%rd23, %rd1, %rd51;
	mul.wide.u32 	%rd52, %r78, 124;
	add.s64 	%rd24, %rd1, %rd52;
	mul.wide.u32 	%rd53, %r78, 152;
	add.s64 	%rd25, %rd1, %rd53;
	mul.wide.u32 	%rd54, %r78, 156;
	add.s64 	%rd26, %rd1, %rd54;
	mul.wide.u32 	%rd55, %r78, 220;
	add.s64 	%rd27, %rd1, %rd55;
	mov.b32 	%r154, 0;
	mov.f32 	%f452, 0f00000000;
	mov.u32 	%r82, %tid.x;
$L__BB0_2:
	mad.lo.s32 	%r156, %r1, %r78, %r154;
	mov.u32 	%r83, %ctaid.x;
	shl.b32 	%r84, %r83, 6;
	add.s32 	%r85, %r82, %r84;
	mad.lo.s32 	%r155, %r76, %r154, %r85;
	mov.b32 	%r157, 0;
$L__BB0_3:
	ld.param.u64 	%rd292, [_Z6kerneliiiPfS_S__param_4];
	ld.param.u64 	%rd291, [_Z6kerneliiiPfS_S__param_3];
	mul.wide.s32 	%rd56, %r156, 4;
	add.s64 	%rd57, %rd3, %rd56;
	add.s64 	%rd58, %rd4, %rd56;
	add.s64 	%rd59, %rd5, %rd56;
	add.s64 	%rd60, %rd6, %rd56;
	cvta.to.global.u64 	%rd61, %rd292;
	mul.wide.u32 	%rd62, %r78, 20;
	add.s64 	%rd63, %rd61, %rd56;
	add.s64 	%rd64, %rd63, %rd62;
	mul.wide.u32 	%rd65, %r78, 24;
	add.s64 	%rd66, %rd63, %rd65;
	add.s64 	%rd67, %rd7, %rd56;
	add.s64 	%rd68, %rd8, %rd56;
	add.s64 	%rd69, %rd9, %rd56;
	add.s64 	%rd70, %rd10, %rd56;
	add.s64 	%rd71, %rd11, %rd56;
	add.s64 	%rd72, %rd12, %rd56;
	add.s64 	%rd73, %rd13, %rd56;
	add.s64 	%rd74, %rd14, %rd56;
	add.s64 	%rd75, %rd15, %rd56;
	add.s64 	%rd76, %rd16, %rd56;
	add.s64 	%rd77, %rd17, %rd56;
	add.s64 	%rd78, %rd18, %rd56;
	mul.wide.u32 	%rd79, %r78, 76;
	add.s64 	%rd80, %rd63, %rd79;
	mul.wide.u32 	%rd81, %r78, 80;
	add.s64 	%rd82, %rd63, %rd81;
	mul.wide.u32 	%rd83, %r78, 84;
	add.s64 	%rd84, %rd63, %rd83;
	mul.wide.u32 	%rd85, %r78, 88;
	add.s64 	%rd86, %rd63, %rd85;
	add.s64 	%rd87, %rd19, %rd56;
	add.s64 	%rd88, %rd20, %rd56;
	add.s64 	%rd89, %rd21, %rd56;
	mul.wide.u32 	%rd90, %r78, 104;
	add.s64 	%rd91, %rd63, %rd90;
	mul.wide.u32 	%rd92, %r78, 108;
	add.s64 	%rd93, %rd63, %rd92;
	mul.wide.u32 	%rd94, %r78, 112;
	add.s64 	%rd95, %rd63, %rd94;
	add.s64 	%rd96, %rd22, %rd56;
	add.s64 	%rd97, %rd23, %rd56;
	add.s64 	%rd98, %rd24, %rd56;
	mul.wide.u32 	%rd99, %r78, 128;
	add.s64 	%rd100, %rd63, %rd99;
	mul.wide.u32 	%rd101, %r78, 132;
	add.s64 	%rd102, %rd63, %rd101;
	mul.wide.u32 	%rd103, %r78, 136;
	add.s64 	%rd104, %rd63, %rd103;
	mul.wide.u32 	%rd105, %r78, 140;
	add.s64 	%rd106, %rd63, %rd105;
	mul.wide.u32 	%rd107, %r78, 144;
	add.s64 	%rd108, %rd63, %rd107;
	mul.wide.u32 	%rd109, %r78, 148;
	add.s64 	%rd110, %rd63, %rd109;
	add.s64 	%rd111, %rd25, %rd56;
	add.s64 	%rd112, %rd26, %rd56;
	mul.wide.u32 	%rd113, %r78, 160;
	add.s64 	%rd114, %rd63, %rd113;
	mul.wide.u32 	%rd115, %r78, 164;
	add.s64 	%rd116, %rd63, %rd115;
	mul.wide.u32 	%rd117, %r78, 168;
	add.s64 	%rd118, %rd63, %rd117;
	mul.wide.u32 	%rd119, %r78, 172;
	add.s64 	%rd120, %rd63, %rd119;
	mul.wide.u32 	%rd121, %r78, 176;
	add.s64 	%rd122, %rd63, %rd121;
	mul.wide.u32 	%rd123, %r78, 180;
	add.s64 	%rd124, %rd63, %rd123;
	mul.wide.u32 	%rd125, %r78, 184;
	add.s64 	%rd126, %rd63, %rd125;
	mul.wide.u32 	%rd127, %r78, 188;
	add.s64 	%rd128, %rd63, %rd127;
	mul.wide.u32 	%rd129, %r78, 192;
	add.s64 	%rd130, %rd63, %rd129;
	mul.wide.u32 	%rd131, %r78, 196;
	add.s64 	%rd132, %rd63, %rd131;
	mul.wide.u32 	%rd133, %r78, 200;
	add.s64 	%rd134, %rd63, %rd133;
	mul.wide.u32 	%rd135, %r78, 204;
	add.s64 	%rd136, %rd63, %rd135;
	mul.wide.u32 	%rd137, %r78, 208;
	add.s64 	%rd138, %rd63, %rd137;
	mul.wide.u32 	%rd139, %r78, 212;
	add.s64 	%rd140, %rd63, %rd139;
	mul.wide.u32 	%rd141, %r78, 216;
	add.s64 	%rd142, %rd63, %rd141;
	add.s64 	%rd143, %rd27, %rd56;
	mul.wide.u32 	%rd144, %r78, 224;
	add.s64 	%rd145, %rd63, %rd144;
	mul.wide.u32 	%rd146, %r78, 228;
	add.s64 	%rd147, %rd63, %rd146;
	mul.wide.u32 	%rd148, %r78, 232;
	add.s64 	%rd149, %rd63, %rd148;
	mul.wide.u32 	%rd150, %r78, 236;
	add.s64 	%rd151, %rd63, %rd150;
	mul.wide.u32 	%rd152, %r78, 240;
	add.s64 	%rd153, %rd63, %rd152;
	mul.wide.u32 	%rd154, %r78, 244;
	add.s64 	%rd155, %rd63, %rd154;
	mul.wide.u32 	%rd156, %r78, 248;
	add.s64 	%rd157, %rd63, %rd156;
	mul.wide.u32 	%rd158, %r78, 252;
	add.s64 	%rd159, %rd63, %rd158;
	cvta.to.global.u64 	%rd160, %rd291;
	mul.wide.s32 	%rd161, %r155, 4;
	add.s64 	%rd162, %rd160, %rd161;
	ld.global.f32 	%f259, [%rd162];
	ld.global.f32 	%f260, [%rd63];
	fma.rn.f32 	%f515, %f259, %f260, %f515;
	ld.global.f32 	%f261, [%rd57];
	fma.rn.f32 	%f514, %f259, %f261, %f514;
	ld.global.f32 	%f262, [%rd58];
	fma.rn.f32 	%f513, %f259, %f262, %f513;
	ld.global.f32 	%f263, [%rd59];
	fma.rn.f32 	%f512, %f259, %f263, %f512;
	ld.global.f32 	%f264, [%rd60];
	fma.rn.f32 	%f511, %f259, %f264, %f511;
	ld.global.f32 	%f265, [%rd64];
	fma.rn.f32 	%f510, %f259, %f265, %f510;
	ld.global.f32 	%f266, [%rd66];
	fma.rn.f32 	%f509, %f259, %f266, %f509;
	ld.global.f32 	%f267, [%rd67];
	fma.rn.f32 	%f508, %f259, %f267, %f508;
	ld.global.f32 	%f268, [%rd68];
	fma.rn.f32 	%f507, %f259, %f268, %f507;
	ld.global.f32 	%f269, [%rd69];
	fma.rn.f32 	%f506, %f259, %f269, %f506;
	ld.global.f32 	%f270, [%rd70];
	fma.rn.f32 	%f505, %f259, %f270, %f505;
	ld.global.f32 	%f271, [%rd71];
	fma.rn.f32 	%f504, %f259, %f271, %f504;
	ld.global.f32 	%f272, [%rd72];
	fma.rn.f32 	%f503, %f259, %f272, %f503;
	ld.global.f32 	%f273, [%rd73];
	fma.rn.f32 	%f502, %f259, %f273, %f502;
	ld.global.f32 	%f274, [%rd74];
	fma.rn.f32 	%f501, %f259, %f274, %f501;
	ld.global.f32 	%f275, [%rd75];
	fma.rn.f32 	%f500, %f259, %f275, %f500;
	ld.global.f32 	%f276, [%rd76];
	fma.rn.f32 	%f499, %f259, %f276, %f499;
	ld.global.f32 	%f277, [%rd77];
	fma.rn.f32 	%f498, %f259, %f277, %f498;
	ld.global.f32 	%f278, [%rd78];
	fma.rn.f32 	%f497, %f259, %f278, %f497;
	ld.global.f32 	%f279, [%rd80];
	fma.rn.f32 	%f496, %f259, %f279, %f496;
	ld.global.f32 	%f280, [%rd82];
	fma.rn.f32 	%f495, %f259, %f280, %f495;
	ld.global.f32 	%f281, [%rd84];
	fma.rn.f32 	%f494, %f259, %f281, %f494;
	ld.global.f32 	%f282, [%rd86];
	fma.rn.f32 	%f493, %f259, %f282, %f493;
	ld.global.f32 	%f283, [%rd87];
	fma.rn.f32 	%f492, %f259, %f283, %f492;
	ld.global.f32 	%f284, [%rd88];
	fma.rn.f32 	%f491, %f259, %f284, %f491;
	ld.global.f32 	%f285, [%rd89];
	fma.rn.f32 	%f490, %f259, %f285, %f490;
	ld.global.f32 	%f286, [%rd91];
	fma.rn.f32 	%f489, %f259, %f286, %f489;
	ld.global.f32 	%f287, [%rd93];
	fma.rn.f32 	%f488, %f259, %f287, %f488;
	ld.global.f32 	%f288, [%rd95];
	fma.rn.f32 	%f487, %f259, %f288, %f487;
	ld.global.f32 	%f289, [%rd96];
	fma.rn.f32 	%f486, %f259, %f289, %f486;
	ld.global.f32 	%f290, [%rd97];
	fma.rn.f32 	%f485, %f259, %f290, %f485;
	ld.global.f32 	%f291, [%rd98];
	fma.rn.f32 	%f484, %f259, %f291, %f484;
	ld.global.f32 	%f292, [%rd100];
	fma.rn.f32 	%f483, %f259, %f292, %f483;
	ld.global.f32 	%f293, [%rd102];
	fma.rn.f32 	%f482, %f259, %f293, %f482;
	ld.global.f32 	%f294, [%rd104];
	fma.rn.f32 	%f481, %f259, %f294, %f481;
	ld.global.f32 	%f295, [%rd106];
	fma.rn.f32 	%f480, %f259, %f295, %f480;
	ld.global.f32 	%f296, [%rd108];
	fma.rn.f32 	%f479, %f259, %f296, %f479;
	ld.global.f32 	%f297, [%rd110];
	fma.rn.f32 	%f478, %f259, %f297, %f478;
	ld.global.f32 	%f298, [%rd111];
	fma.rn.f32 	%f477, %f259, %f298, %f477;
	ld.global.f32 	%f299, [%rd112];
	fma.rn.f32 	%f476, %f259, %f299, %f476;
	ld.global.f32 	%f300, [%rd114];
	fma.rn.f32 	%f475, %f259, %f300, %f475;
	ld.global.f32 	%f301, [%rd116];
	fma.rn.f32 	%f474, %f259, %f301, %f474;
	ld.global.f32 	%f302, [%rd118];
	fma.rn.f32 	%f473, %f259, %f302, %f473;
	ld.global.f32 	%f303, [%rd120];
	fma.rn.f32 	%f472, %f259, %f303, %f472;
	ld.global.f32 	%f304, [%rd122];
	fma.rn.f32 	%f471, %f259, %f304, %f471;
	ld.global.f32 	%f305, [%rd124];
	fma.rn.f32 	%f470, %f259, %f305, %f470;
	ld.global.f32 	%f306, [%rd126];
	fma.rn.f32 	%f469, %f259, %f306, %f469;
	ld.global.f32 	%f307, [%rd128];
	fma.rn.f32 	%f468, %f259, %f307, %f468;
	ld.global.f32 	%f308, [%rd130];
	fma.rn.f32 	%f467, %f259, %f308, %f467;
	ld.global.f32 	%f309, [%rd132];
	fma.rn.f32 	%f466, %f259, %f309, %f466;
	ld.global.f32 	%f310, [%rd134];
	fma.rn.f32 	%f465, %f259, %f310, %f465;
	ld.global.f32 	%f311, [%rd136];
	fma.rn.f32 	%f464, %f259, %f311, %f464;
	ld.global.f32 	%f312, [%rd138];
	fma.rn.f32 	%f463, %f259, %f312, %f463;
	ld.global.f32 	%f313, [%rd140];
	fma.rn.f32 	%f462, %f259, %f313, %f462;
	ld.global.f32 	%f314, [%rd142];
	fma.rn.f32 	%f461, %f259, %f314, %f461;
	ld.global.f32 	%f315, [%rd143];
	fma.rn.f32 	%f460, %f259, %f315, %f460;
	ld.global.f32 	%f316, [%rd145];
	fma.rn.f32 	%f459, %f259, %f316, %f459;
	ld.global.f32 	%f317, [%rd147];
	fma.rn.f32 	%f458, %f259, %f317, %f458;
	ld.global.f32 	%f318, [%rd149];
	fma.rn.f32 	%f457, %f259, %f318, %f457;
	ld.global.f32 	%f319, [%rd151];
	fma.rn.f32 	%f456, %f259, %f319, %f456;
	ld.global.f32 	%f320, [%rd153];
	fma.rn.f32 	%f455, %f259, %f320, %f455;
	ld.global.f32 	%f321, [%rd155];
	fma.rn.f32 	%f454, %f259, %f321, %f454;
	ld.global.f32 	%f322, [%rd157];
	fma.rn.f32 	%f453, %f259, %f322, %f453;
	ld.global.f32 	%f323, [%rd159];
	fma.rn.f32 	%f452, %f259, %f323, %f452;
	add.s32 	%r157, %r157, 1;
	add.s32 	%r156, %r156, 1;
	add.s32 	%r155, %r155, %r76;
	setp.ne.s32 	%p2, %r157, 8;
	@%p2 bra 	$L__BB0_3;
	add.s32 	%r154, %r154, 8;
	setp.lt.s32 	%p3, %r154, %r78;
	@%p3 bra 	$L__BB0_2;
$L__BB0_5:
	mov.u32 	%r86, %tid.x;
	mov.u32 	%r87, %ctaid.x;
	shl.b32 	%r88, %r87, 6;
	add.s32 	%r89, %r88, %r86;
	setp.lt.s32 	%p4, %r89, %r76;
	setp.lt.s32 	%p5, %r1, %r77;
	and.pred  	%p6, %p5, %p4;
	@%p6 bra 	$L__BB0_6;
	bra.uni 	$L__BB0_7;
$L__BB0_6:
	mad.lo.s32 	%r90, %r1, %r76, %r89;
	mul.wide.s32 	%rd163, %r90, 4;
	add.s64 	%rd164, %rd2, %rd163;
	st.global.f32 	[%rd164], %f515;
$L__BB0_7:
	setp.ge.s32 	%p7, %r89, %r76;
	add.s32 	%r13, %r1, 1;
	setp.ge.s32 	%p8, %r13, %r77;
	or.pred  	%p9, %p8, %p7;
	@%p9 bra 	$L__BB0_9;
	mad.lo.s32 	%r91, %r13, %r76, %r89;
	mul.wide.s32 	%rd165, %r91, 4;
	add.s64 	%rd166, %rd2, %rd165;
	st.global.f32 	[%rd166], %f514;
$L__BB0_9:
	setp.ge.s32 	%p10, %r89, %r76;
	add.s32 	%r14, %r1, 2;
	setp.ge.s32 	%p11, %r14, %r77;
	or.pred  	%p12, %p11, %p10;
	@%p12 bra 	$L__BB0_11;
	mad.lo.s32 	%r92, %r14, %r76, %r89;
	mul.wide.s32 	%rd167, %r92, 4;
	add.s64 	%rd168, %rd2, %rd167;
	st.global.f32 	[%rd168], %f513;
$L__BB0_11:
	setp.ge.s32 	%p13, %r89, %r76;
	add.s32 	%r15, %r1, 3;
	setp.ge.s32 	%p14, %r15, %r77;
	or.pred  	%p15, %p14, %p13;
	@%p15 bra 	$L__BB0_13;
	mad.lo.s32 	%r93, %r15, %r76, %r89;
	mul.wide.s32 	%rd169, %r93, 4;
	add.s64 	%rd170, %rd2, %rd169;
	st.global.f32 	[%rd170], %f512;
$L__BB0_13:
	setp.ge.s32 	%p16, %r89, %r76;
	add.s32 	%r16, %r1, 4;
	setp.ge.s32 	%p17, %r16, %r77;
	or.pred  	%p18, %p17, %p16;
	@%p18 bra 	$L__BB0_15;
	mad.lo.s32 	%r94, %r16, %r76, %r89;
	mul.wide.s32 	%rd171, %r94, 4;
	add.s64 	%rd172, %rd2, %rd171;
	st.global.f32 	[%rd172], %f511;
$L__BB0_15:
	setp.ge.s32 	%p19, %r89, %r76;
	add.s32 	%r17, %r1, 5;
	setp.ge.s32 	%p20, %r17, %r77;
	or.pred  	%p21, %p20, %p19;
	@%p21 bra 	$L__BB0_17;
	mad.lo.s32 	%r95, %r17, %r76, %r89;
	mul.wide.s32 	%rd173, %r95, 4;
	add.s64 	%rd174, %rd2, %rd173;
	st.global.f32 	[%rd174], %f510;
$L__BB0_17:
	setp.ge.s32 	%p22, %r89, %r76;
	add.s32 	%r18, %r1, 6;
	setp.ge.s32 	%p23, %r18, %r77;
	or.pred  	%p24, %p23, %p22;
	@%p24 bra 	$L__BB0_19;
	mad.lo.s32 	%r96, %r18, %r76, %r89;
	mul.wide.s32 	%rd175, %r96, 4;
	add.s64 	%rd176, %rd2, %rd175;
	st.global.f32 	[%rd176], %f509;
$L__BB0_19:
	setp.ge.s32 	%p25, %r89, %r76;
	add.s32 	%r19, %r1, 7;
	setp.ge.s32 	%p26, %r19, %r77;
	or.pred  	%p27, %p26, %p25;
	@%p27 bra 	$L__BB0_21;
	mad.lo.s32 	%r97, %r19, %r76, %r89;
	mul.wide.s32 	%rd177, %r97, 4;
	add.s64 	%rd178, %rd2, %rd177;
	st.global.f32 	[%rd178], %f508;
$L__BB0_21:
	setp.ge.s32 	%p28, %r89, %r76;
	add.s32 	%r20, %r1, 8;
	setp.ge.s32 	%p29, %r20, %r77;
	or.pred  	%p30, %p29, %p28;
	@%p30 bra 	$L__BB0_23;
	mad.lo.s32 	%r98, %r20, %r76, %r89;
	mul.wide.s32 	%rd179, %r98, 4;
	add.s64 	%rd180, %rd2, %rd179;
	st.global.f32 	[%rd180], %f507;
$L__BB0_23:
	setp.ge.s32 	%p31, %r89, %r76;
	add.s32 	%r21, %r1, 9;
	setp.ge.s32 	%p32, %r21, %r77;
	or.pred  	%p33, %p32, %p31;
	@%p33 bra 	$L__BB0_25;
	mad.lo.s32 	%r99, %r21, %r76, %r89;
	mul.wide.s32 	%rd181, %r99, 4;
	add.s64 	%rd182, %rd2, %rd181;
	st.global.f32 	[%rd182], %f506;
$L__BB0_25:
	setp.ge.s32 	%p34, %r89, %r76;
	add.s32 	%r22, %r1, 10;
	setp.ge.s32 	%p35, %r22, %r77;
	or.pred  	%p36, %p35, %p34;
	@%p36 bra 	$L__BB0_27;
	mad.lo.s32 	%r100, %r22, %r76, %r89;
	mul.wide.s32 	%rd183, %r100, 4;
	add.s64 	%rd184, %rd2, %rd183;
	st.global.f32 	[%rd184], %f505;
$L__BB0_27:
	setp.ge.s32 	%p37, %r89, %r76;
	add.s32 	%r23, %r1, 11;
	setp.ge.s32 	%p38, %r23, %r77;
	or.pred  	%p39, %p38, %p37;
	@%p39 bra 	$L__BB0_29;
	mad.lo.s32 	%r101, %r23, %r76, %r89;
	mul.wide.s32 	%rd185, %r101, 4;
	add.s64 	%rd186, %rd2, %rd185;
	st.global.f32 	[%rd186], %f504;
$L__BB0_29:
	setp.ge.s32 	%p40, %r89, %r76;
	add.s32 	%r24, %r1, 12;
	setp.ge.s32 	%p41, %r24, %r77;
	or.pred  	%p42, %p41, %p40;
	@%p42 bra 	$L__BB0_31;
	mad.lo.s32 	%r102, %r24, %r76, %r89;
	mul.wide.s32 	%rd187, %r102, 4;
	add.s64 	%rd188, %rd2, %rd187;
	st.global.f32 	[%rd188], %f503;
$L__BB0_31:
	setp.ge.s32 	%p43, %r89, %r76;
	add.s32 	%r25, %r1, 13;
	setp.ge.s32 	%p44, %r25, %r77;
	or.pred  	%p45, %p44, %p43;
	@%p45 bra 	$L__BB0_33;
	mad.lo.s32 	%r103, %r25, %r76, %r89;
	mul.wide.s32 	%rd189, %r103, 4;
	add.s64 	%rd190, %rd2, %rd189;
	st.global.f32 	[%rd190], %f502;
$L__BB0_33:
	setp.ge.s32 	%p46, %r89, %r76;
	add.s32 	%r26, %r1, 14;
	setp.ge.s32 	%p47, %r26, %r77;
	or.pred  	%p48, %p47, %p46;
	@%p48 bra 	$L__BB0_35;
	mad.lo.s32 	%r104, %r26, %r76, %r89;
	mul.wide.s32 	%rd191, %r104, 4;
	add.s64 	%rd192, %rd2, %rd191;
	st.global.f32 	[%rd192], %f501;
$L__BB0_35:
	setp.ge.s32 	%p49, %r89, %r76;
	add.s32 	%r27, %r1, 15;
	setp.ge.s32 	%p50, %r27, %r77;
	or.pred  	%p51, %p50, %p49;
	@%p51 bra 	$L__BB0_37;
	mad.lo.s32 	%r105, %r27, %r76, %r89;
	mul.wide.s32 	%rd193, %r105, 4;
	add.s64 	%rd194, %rd2, %rd193;
	st.global.f32 	[%rd194], %f500;
$L__BB0_37:
	setp.ge.s32 	%p52, %r89, %r76;
	add.s32 	%r28, %r1, 16;
	setp.ge.s32 	%p53, %r28, %r77;
	or.pred  	%p54, %p53, %p52;
	@%p54 bra 	$L__BB0_39;
	mad.lo.s32 	%r106, %r28, %r76, %r89;
	mul.wide.s32 	%rd195, %r106, 4;
	add.s64 	%rd196, %rd2, %rd195;
	st.global.f32 	[%rd196], %f499;
$L__BB0_39:
	setp.ge.s32 	%p55, %r89, %r76;
	add.s32 	%r29, %r1, 17;
	setp.ge.s32 	%p56, %r29, %r77;
	or.pred  	%p57, %p56, %p55;
	@%p57 bra 	$L__BB0_41;
	mad.lo.s32 	%r107, %r29, %r76, %r89;
	mul.wide.s32 	%rd197, %r107, 4;
	add.s64 	%rd198, %rd2, %rd197;
	st.global.f32 	[%rd198], %f498;
$L__BB0_41:
	setp.ge.s32 	%p58, %r89, %r76;
	add.s32 	%r30, %r1, 18;
	setp.ge.s32 	%p59, %r30, %r77;
	or.pred  	%p60, %p59, %p58;
	@%p60 bra 	$L__BB0_43;
	mad.lo.s32 	%r108, %r30, %r76, %r89;
	mul.wide.s32 	%rd199, %r108, 4;
	add.s64 	%rd200, %rd2, %rd199;
	st.global.f32 	[%rd200], %f497;
$L__BB0_43:
	setp.ge.s32 	%p61, %r89, %r76;
	add.s32 	%r31, %r1, 19;
	setp.ge.s32 	%p62, %r31, %r77;
	or.pred  	%p63, %p62, %p61;
	@%p63 bra 	$L__BB0_45;
	mad.lo.s32 	%r109, %r31, %r76, %r89;
	mul.wide.s32 	%rd201, %r109, 4;
	add.s64 	%rd202, %rd2, %rd201;
	st.global.f32 	[%rd202], %f496;
$L__BB0_45:
	setp.ge.s32 	%p64, %r89, %r76;
	add.s32 	%r32, %r1, 20;
	setp.ge.s32 	%p65, %r32, %r77;
	or.pred  	%p66, %p65, %p64;
	@%p66 bra 	$L__BB0_47;
	mad.lo.s32 	%r110, %r32, %r76, %r89;
	mul.wide.s32 	%rd203, %r110, 4;
	add.s64 	%rd204, %rd2, %rd203;
	st.global.f32 	[%rd204], %f495;
$L__BB0_47:
	setp.ge.s32 	%p67, %r89, %r76;
	add.s32 	%r33, %r1, 21;
	setp.ge.s32 	%p68, %r33, %r77;
	or.pred  	%p69, %p68, %p67;
	@%p69 bra 	$L__BB0_49;
	mad.lo.s32 	%r111, %r33, %r76, %r89;
	mul.wide.s32 	%rd205, %r111, 4;
	add.s64 	%rd206, %rd2, %rd205;
	st.global.f32 	[%rd206], %f494;
$L__BB0_49:
	setp.ge.s32 	%p70, %r89, %r76;
	add.s32 	%r34, %r1, 22;
	setp.ge.s32 	%p71, %r34, %r77;
	or.pred  	%p72, %p71, %p70;
	@%p72 bra 	$L__BB0_51;
	mad.lo.s32 	%r112, %r34, %r76, %r89;
	mul.wide.s32 	%rd207, %r112, 4;
	add.s64 	%rd208, %rd2, %rd207;
	st.global.f32 	[%rd208], %f493;
$L__BB0_51:
	setp.ge.s32 	%p73, %r89, %r76;
	add.s32 	%r35, %r1, 23;
	setp.ge.s32 	%p74, %r35, %r77;
	or.pred  	%p75, %p74, %p73;
	@%p75 bra 	$L__BB0_53;
	mad.lo.s32 	%r113, %r35, %r76, %r89;
	mul.wide.s32 	%rd209, %r113, 4;
	add.s64 	%rd210, %rd2, %rd209;
	st.global.f32 	[%rd210], %f492;
$L__BB0_53:
	setp.ge.s32 	%p76, %r89, %r76;
	add.s32 	%r36, %r1, 24;
	setp.ge.s32 	%p77, %r36, %r77;
	or.pred  	%p78, %p77, %p76;
	@%p78 bra 	$L__BB0_55;
	mad.lo.s32 	%r114, %r36, %r76, %r89;
	mul.wide.s32 	%rd211, %r114, 4;
	add.s64 	%rd212, %rd2, %rd211;
	st.global.f32 	[%rd212], %f491;
$L__BB0_55:
	setp.ge.s32 	%p79, %r89, %r76;
	add.s32 	%r37, %r1, 25;
	setp.ge.s32 	%p80, %r37, %r77;
	or.pred  	%p81, %p80, %p79;
	@%p81 bra 	$L__BB0_57;
	mad.lo.s32 	%r115, %r37, %r76, %r89;
	mul.wide.s32 	%rd213, %r115, 4;
	add.s64 	%rd214, %rd2, %rd213;
	st.global.f32 	[%rd214], %f490;
$L__BB0_57:
	setp.ge.s32 	%p82, %r89, %r76;
	add.s32 	%r38, %r1, 26;
	setp.ge.s32 	%p83, %r38, %r77;
	or.pred  	%p84, %p83, %p82;
	@%p84 bra 	$L__BB0_59;
	mad.lo.s32 	%r116, %r38, %r76, %r89;
	mul.wide.s32 	%rd215, %r116, 4;
	add.s64 	%rd216, %rd2, %rd215;
	st.global.f32 	[%rd216], %f489;
$L__BB0_59:
	setp.ge.s32 	%p85, %r89, %r76;
	add.s32 	%r39, %r1, 27;
	setp.ge.s32 	%p86, %r39, %r77;
	or.pred  	%p87, %p86, %p85;
	@%p87 bra 	$L__BB0_61;
	mad.lo.s32 	%r117, %r39, %r76, %r89;
	mul.wide.s32 	%rd217, %r117, 4;
	add.s64 	%rd218, %rd2, %rd217;
	st.global.f32 	[%rd218], %f488;
$L__BB0_61:
	setp.ge.s32 	%p88, %r89, %r76;
	add.s32 	%r40, %r1, 28;
	setp.ge.s32 	%p89, %r40, %r77;
	or.pred  	%p90, %p89, %p88;
	@%p90 bra 	$L__BB0_63;
	mad.lo.s32 	%r118, %r40, %r76, %r89;
	mul.wide.s32 	%rd219, %r118, 4;
	add.s64 	%rd220, %rd2, %rd219;
	st.global.f32 	[%rd220], %f487;
$L__BB0_63:
	setp.ge.s32 	%p91, %r89, %r76;
	add.s32 	%r41, %r1, 29;
	setp.ge.s32 	%p92, %r41, %r77;
	or.pred  	%p93, %p92, %p91;
	@%p93 bra 	$L__BB0_65;
	mad.lo.s32 	%r119, %r41, %r76, %r89;
	mul.wide.s32 	%rd221, %r119, 4;
	add.s64 	%rd222, %rd2, %rd221;
	st.global.f32 	[%rd222], %f486;
$L__BB0_65:
	setp.ge.s32 	%p94, %r89, %r76;
	add.s32 	%r42, %r1, 30;
	setp.ge.s32 	%p95, %r42, %r77;
	or.pred  	%p96, %p95, %p94;
	@%p96 bra 	$L__BB0_67;
	mad.lo.s32 	%r120, %r42, %r76, %r89;
	mul.wide.s32 	%rd223, %r120, 4;
	add.s64 	%rd224, %rd2, %rd223;
	st.global.f32 	[%rd224], %f485;
$L__BB0_67:
	setp.ge.s32 	%p97, %r89, %r76;
	add.s32 	%r43, %r1, 31;
	setp.ge.s32 	%p98, %r43, %r77;
	or.pred  	%p99, %p98, %p97;
	@%p99 bra 	$L__BB0_69;
	mad.lo.s32 	%r121, %r43, %r76, %r89;
	mul.wide.s32 	%rd225, %r121, 4;
	add.s64 	%rd226, %rd2, %rd225;
	st.global.f32 	[%rd226], %f484;
$L__BB0_69:
	setp.ge.s32 	%p100, %r89, %r76;
	add.s32 	%r44, %r1, 32;
	setp.ge.s32 	%p101, %r44, %r77;
	or.pred  	%p102, %p101, %p100;
	@%p102 bra 	$L__BB0_71;
	mad.lo.s32 	%r122, %r44, %r76, %r89;
	mul.wide.s32 	%rd227, %r122, 4;
	add.s64 	%rd228, %rd2, %rd227;
	st.global.f32 	[%rd228], %f483;
$L__BB0_71:
	setp.ge.s32 	%p103, %r89, %r76;
	add.s32 	%r45, %r1, 33;
	setp.ge.s32 	%p104, %r45, %r77;
	or.pred  	%p105, %p104, %p103;
	@%p105 bra 	$L__BB0_73;
	mad.lo.s32 	%r123, %r45, %r76, %r89;
	mul.wide.s32 	%rd229, %r123, 4;
	add.s64 	%rd230, %rd2, %rd229;
	st.global.f32 	[%rd230], %f482;
$L__BB0_73:
	setp.ge.s32 	%p106, %r89, %r76;
	add.s32 	%r46, %r1, 34;
	setp.ge.s32 	%p107, %r46, %r77;
	or.pred  	%p108, %p107, %p106;
	@%p108 bra 	$L__BB0_75;
	mad.lo.s32 	%r124, %r46, %r76, %r89;
	mul.wide.s32 	%rd231, %r124, 4;
	add.s64 	%rd232, %rd2, %rd231;
	st.global.f32 	[%rd232], %f481;
$L__BB0_75:
	setp.ge.s32 	%p109, %r89, %r76;
	add.s32 	%r47, %r1, 35;
	setp.ge.s32 	%p110, %r47, %r77;
	or.pred  	%p111, %p110, %p109;
	@%p111 bra 	$L__BB0_77;
	mad.lo.s32 	%r125, %r47, %r76, %r89;
	mul.wide.s32 	%rd233, %r125, 4;
	add.s64 	%rd234, %rd2, %rd233;
	st.global.f32 	[%rd234], %f480;
$L__BB0_77:
	setp.ge.s32 	%p112, %r89, %r76;
	add.s32 	%r48, %r1, 36;
	setp.ge.s32 	%p113, %r48, %r77;
	or.pred  	%p114, %p113, %p112;
	@%p114 bra 	$L__BB0_79;
	mad.lo.s32 	%r126, %r48, %r76, %r89;
	mul.wide.s32 	%rd235, %r126, 4;
	add.s64 	%rd236, %rd2, %rd235;
	st.global.f32 	[%rd236], %f479;
$L__BB0_79:
	setp.ge.s32 	%p115, %r89, %r76;
	add.s32 	%r49, %r1, 37;
	setp.ge.s32 	%p116, %r49, %r77;
	or.pred  	%p117, %p116, %p115;
	@%p117 bra 	$L__BB0_81;
	mad.lo.s32 	%r127, %r49, %r76, %r89;
	mul.wide.s32 	%rd237, %r127, 4;
	add.s64 	%rd238, %rd2, %rd237;
	st.global.f32 	[%rd238], %f478;
$L__BB0_81:
	setp.ge.s32 	%p118, %r89, %r76;
	add.s32 	%r50, %r1, 38;
	setp.ge.s32 	%p119, %r50, %r77;
	or.pred  	%p120, %p119, %p118;
	@%p120 bra 	$L__BB0_83;
	mad.lo.s32 	%r128, %r50, %r76, %r89;
	mul.wide.s32 	%rd239, %r128, 4;
	add.s64 	%rd240, %rd2, %rd239;
	st.global.f32 	[%rd240], %f477;
$L__BB0_83:
	setp.ge.s32 	%p121, %r89, %r76;
	add.s32 	%r51, %r1, 39;
	setp.ge.s32 	%p122, %r51, %r77;
	or.pred  	%p123, %p122, %p121;
	@%p123 bra 	$L__BB0_85;
	mad.lo.s32 	%r129, %r51, %r76, %r89;
	mul.wide.s32 	%rd241, %r129, 4;
	add.s64 	%rd242, %rd2, %rd241;
	st.global.f32 	[%rd242], %f476;
$L__BB0_85:
	setp.ge.s32 	%p124, %r89, %r76;
	add.s32 	%r52, %r1, 40;
	setp.ge.s32 	%p125, %r52, %r77;
	or.pred  	%p126, %p125, %p124;
	@%p126 bra 	$L__BB0_87;
	mad.lo.s32 	%r130, %r52, %r76, %r89;
	mul.wide.s32 	%rd243, %r130, 4;
	add.s64 	%rd244, %rd2, %rd243;
	st.global.f32 	[%rd244], %f475;
$L__BB0_87:
	setp.ge.s32 	%p127, %r89, %r76;
	add.s32 	%r53, %r1, 41;
	setp.ge.s32 	%p128, %r53, %r77;
	or.pred  	%p129, %p128, %p127;
	@%p129 bra 	$L__BB0_89;
	mad.lo.s32 	%r131, %r53, %r76, %r89;
	mul.wide.s32 	%rd245, %r131, 4;
	add.s64 	%rd246, %rd2, %rd245;
	st.global.f32 	[%rd246], %f474;
$L__BB0_89:
	setp.ge.s32 	%p130, %r89, %r76;
	add.s32 	%r54, %r1, 42;
	setp.ge.s32 	%p131, %r54, %r77;
	or.pred  	%p132, %p131, %p130;
	@%p132 bra 	$L__BB0_91;
	mad.lo.s32 	%r132, %r54, %r76, %r89;
	mul.wide.s32 	%rd247, %r132, 4;
	add.s64 	%rd248, %rd2, %rd247;
	st.global.f32 	[%rd248], %f473;
$L__BB0_91:
	setp.ge.s32 	%p133, %r89, %r76;
	add.s32 	%r55, %r1, 43;
	setp.ge.s32 	%p134, %r55, %r77;
	or.pred  	%p135, %p134, %p133;
	@%p135 bra 	$L__BB0_93;
	mad.lo.s32 	%r133, %r55, %r76, %r89;
	mul.wide.s32 	%rd249, %r133, 4;
	add.s64 	%rd250, %rd2, %rd249;
	st.global.f32 	[%rd250], %f472;
$L__BB0_93:
	setp.ge.s32 	%p136, %r89, %r76;
	add.s32 	%r56, %r1, 44;
	setp.ge.s32 	%p137, %r56, %r77;
	or.pred  	%p138, %p137, %p136;
	@%p138 bra 	$L__BB0_95;
	mad.lo.s32 	%r134, %r56, %r76, %r89;
	mul.wide.s32 	%rd251, %r134, 4;
	add.s64 	%rd252, %rd2, %rd251;
	st.global.f32 	[%rd252], %f471;
$L__BB0_95:
	setp.ge.s32 	%p139, %r89, %r76;
	add.s32 	%r57, %r1, 45;
	setp.ge.s32 	%p140, %r57, %r77;
	or.pred  	%p141, %p140, %p139;
	@%p141 bra 	$L__BB0_97;
	mad.lo.s32 	%r135, %r57, %r76, %r89;
	mul.wide.s32 	%rd253, %r135, 4;
	add.s64 	%rd254, %rd2, %rd253;
	st.global.f32 	[%rd254], %f470;
$L__BB0_97:
	setp.ge.s32 	%p142, %r89, %r76;
	add.s32 	%r58, %r1, 46;
	setp.ge.s32 	%p143, %r58, %r77;
	or.pred  	%p144, %p143, %p142;
	@%p144 bra 	$L__BB0_99;
	mad.lo.s32 	%r136, %r58, %r76, %r89;
	mul.wide.s32 	%rd255, %r136, 4;
	add.s64 	%rd256, %rd2, %rd255;
	st.global.f32 	[%rd256], %f469;
$L__BB0_99:
	setp.ge.s32 	%p145, %r89, %r76;
	add.s32 	%r59, %r1, 47;
	setp.ge.s32 	%p146, %r59, %r77;
	or.pred  	%p147, %p146, %p145;
	@%p147 bra 	$L__BB0_101;
	mad.lo.s32 	%r137, %r59, %r76, %r89;
	mul.wide.s32 	%rd257, %r137, 4;
	add.s64 	%rd258, %rd2, %rd257;
	st.global.f32 	[%rd258], %f468;
$L__BB0_101:
	setp.ge.s32 	%p148, %r89, %r76;
	add.s32 	%r60, %r1, 48;
	setp.ge.s32 	%p149, %r60, %r77;
	or.pred  	%p150, %p149, %p148;
	@%p150 bra 	$L__BB0_103;
	mad.lo.s32 	%r138, %r60, %r76, %r89;
	mul.wide.s32 	%rd259, %r138, 4;
	add.s64 	%rd260, %rd2, %rd259;
	st.global.f32 	[%rd260], %f467;
$L__BB0_103:
	setp.ge.s32 	%p151, %r89, %r76;
	add.s32 	%r61, %r1, 49;
	setp.ge.s32 	%p152, %r61, %r77;
	or.pred  	%p153, %p152, %p151;
	@%p153 bra 	$L__BB0_105;
	mad.lo.s32 	%r139, %r61, %r76, %r89;
	mul.wide.s32 	%rd261, %r139, 4;
	add.s64 	%rd262, %rd2, %rd261;
	st.global.f32 	[%rd262], %f466;
$L__BB0_105:
	setp.ge.s32 	%p154, %r89, %r76;
	add.s32 	%r62, %r1, 50;
	setp.ge.s32 	%p155, %r62, %r77;
	or.pred  	%p156, %p155, %p154;
	@%p156 bra 	$L__BB0_107;
	mad.lo.s32 	%r140, %r62, %r76, %r89;
	mul.wide.s32 	%rd263, %r140, 4;
	add.s64 	%rd264, %rd2, %rd263;
	st.global.f32 	[%rd264], %f465;
$L__BB0_107:
	setp.ge.s32 	%p157, %r89, %r76;
	add.s32 	%r63, %r1, 51;
	setp.ge.s32 	%p158, %r63, %r77;
	or.pred  	%p159, %p158, %p157;
	@%p159 bra 	$L__BB0_109;
	mad.lo.s32 	%r141, %r63, %r76, %r89;
	mul.wide.s32 	%rd265, %r141, 4;
	add.s64 	%rd266, %rd2, %rd265;
	st.global.f32 	[%rd266], %f464;
$L__BB0_109:
	setp.ge.s32 	%p160, %r89, %r76;
	add.s32 	%r64, %r1, 52;
	setp.ge.s32 	%p161, %r64, %r77;
	or.pred  	%p162, %p161, %p160;
	@%p162 bra 	$L__BB0_111;
	mad.lo.s32 	%r142, %r64, %r76, %r89;
	mul.wide.s32 	%rd267, %r142, 4;
	add.s64 	%rd268, %rd2, %rd267;
	st.global.f32 	[%rd268], %f463;
$L__BB0_111:
	setp.ge.s32 	%p163, %r89, %r76;
	add.s32 	%r65, %r1, 53;
	setp.ge.s32 	%p164, %r65, %r77;
	or.pred  	%p165, %p164, %p163;
	@%p165 bra 	$L__BB0_113;
	mad.lo.s32 	%r143, %r65, %r76, %r89;
	mul.wide.s32 	%rd269, %r143, 4;
	add.s64 	%rd270, %rd2, %rd269;
	st.global.f32 	[%rd270], %f462;
$L__BB0_113:
	setp.ge.s32 	%p166, %r89, %r76;
	add.s32 	%r66, %r1, 54;
	setp.ge.s32 	%p167, %r66, %r77;
	or.pred  	%p168, %p167, %p166;
	@%p168 bra 	$L__BB0_115;
	mad.lo.s32 	%r144, %r66, %r76, %r89;
	mul.wide.s32 	%rd271, %r144, 4;
	add.s64 	%rd272, %rd2, %rd271;
	st.global.f32 	[%rd272], %f461;
$L__BB0_115:
	setp.ge.s32 	%p169, %r89, %r76;
	add.s32 	%r67, %r1, 55;
	setp.ge.s32 	%p170, %r67, %r77;
	or.pred  	%p171, %p170, %p169;
	@%p171 bra 	$L__BB0_117;
	mad.lo.s32 	%r145, %r67, %r76, %r89;
	mul.wide.s32 	%rd273, %r145, 4;
	add.s64 	%rd274, %rd2, %rd273;
	st.global.f32 	[%rd274], %f460;
$L__BB0_117:
	setp.ge.s32 	%p172, %r89, %r76;
	add.s32 	%r68, %r1, 56;
	setp.ge.s32 	%p173, %r68, %r77;
	or.pred  	%p174, %p173, %p172;
	@%p174 bra 	$L__BB0_119;
	mad.lo.s32 	%r146, %r68, %r76, %r89;
	mul.wide.s32 	%rd275, %r146, 4;
	add.s64 	%rd276, %rd2, %rd275;
	st.global.f32 	[%rd276], %f459;
$L__BB0_119:
	setp.ge.s32 	%p175, %r89, %r76;
	add.s32 	%r69, %r1, 57;
	setp.ge.s32 	%p176, %r69, %r77;
	or.pred  	%p177, %p176, %p175;
	@%p177 bra 	$L__BB0_121;
	mad.lo.s32 	%r147, %r69, %r76, %r89;
	mul.wide.s32 	%rd277, %r147, 4;
	add.s64 	%rd278, %rd2, %rd277;
	st.global.f32 	[%rd278], %f458;
$L__BB0_121:
	setp.ge.s32 	%p178, %r89, %r76;
	add.s32 	%r70, %r1, 58;
	setp.ge.s32 	%p179, %r70, %r77;
	or.pred  	%p180, %p179, %p178;
	@%p180 bra 	$L__BB0_123;
	mad.lo.s32 	%r148, %r70, %r76, %r89;
	mul.wide.s32 	%rd279, %r148, 4;
	add.s64 	%rd280, %rd2, %rd279;
	st.global.f32 	[%rd280], %f457;
$L__BB0_123:
	setp.ge.s32 	%p181, %r89, %r76;
	add.s32 	%r71, %r1, 59;
	setp.ge.s32 	%p182, %r71, %r77;
	or.pred  	%p183, %p182, %p181;
	@%p183 bra 	$L__BB0_125;
	mad.lo.s32 	%r149, %r71, %r76, %r89;
	mul.wide.s32 	%rd281, %r149, 4;
	add.s64 	%rd282, %rd2, %rd281;
	st.global.f32 	[%rd282], %f456;
$L__BB0_125:
	setp.ge.s32 	%p184, %r89, %r76;
	add.s32 	%r72, %r1, 60;
	setp.ge.s32 	%p185, %r72, %r77;
	or.pred  	%p186, %p185, %p184;
	@%p186 bra 	$L__BB0_127;
	mad.lo.s32 	%r150, %r72, %r76, %r89;
	mul.wide.s32 	%rd283, %r150, 4;
	add.s64 	%rd284, %rd2, %rd283;
	st.global.f32 	[%rd284], %f455;
$L__BB0_127:
	setp.ge.s32 	%p187, %r89, %r76;
	add.s32 	%r73, %r1, 61;
	setp.ge.s32 	%p188, %r73, %r77;
	or.pred  	%p189, %p188, %p187;
	@%p189 bra 	$L__BB0_129;
	mad.lo.s32 	%r151, %r73, %r76, %r89;
	mul.wide.s32 	%rd285, %r151, 4;
	add.s64 	%rd286, %rd2, %rd285;
	st.global.f32 	[%rd286], %f454;
$L__BB0_129:
	setp.ge.s32 	%p190, %r89, %r76;
	add.s32 	%r74, %r1, 62;
	setp.ge.s32 	%p191, %r74, %r77;
	or.pred  	%p192, %p191, %p190;
	@%p192 bra 	$L__BB0_131;
	mad.lo.s32 	%r152, %r74, %r76, %r89;
	mul.wide.s32 	%rd287, %r152, 4;
	add.s64 	%rd288, %rd2, %rd287;
	st.global.f32 	[%rd288], %f453;
$L__BB0_131:
	setp.ge.s32 	%p193, %r89, %r76;
	add.s32 	%r75, %r1, 63;
	setp.ge.s32 	%p194, %r75, %r77;
	or.pred  	%p195, %p194, %p193;
	@%p195 bra 	$L__BB0_133;
	mad.lo.s32 	%r153, %r75, %r76, %r89;
	mul.wide.s32 	%rd289, %r153, 4;
	add.s64 	%rd290, %rd2, %rd289;
	st.global.f32 	[%rd290], %f452;
$L__BB0_133:
	ret;

}


// ===== COMPILED SASS (sm_100) =====

	.target	sm_100

	.elftype	@"ET_EXEC"


//--------------------- .note.nv.tkinfo           --------------------------
	.section	.note.nv.tkinfo,"",@"SHT_NOTE"
	.sectionflags	@"SHF_NOTE_NV_TKINFO"
	.tkinfo
        /*0018*/ 	.word	0x00000002
        /*0030*/ 	.string	""
        /*0030*/ 	.string	"ptxas"
        /*0030*/ 	.string	"Cuda compilation tools, release 13.0, V13.0.88"
        /*0030*/ 	.string	"Build cuda_13.0.r13.0/compiler.36424714_0"
        /*0030*/ 	.string	"-arch sm_100 -m 64 "



//--------------------- .note.nv.cuinfo           --------------------------
	.section	.note.nv.cuinfo,"",@"SHT_NOTE"
	.sectionflags	@"SHF_NOTE_NV_CUINFO"
        /*0018*/ 	.short	0x0002
        /*001a*/ 	.short	0x0064
        /*001c*/ 	.short	0x0082
	.zero		2


//--------------------- .nv.info                  --------------------------
	.section	.nv.info,"",@"SHT_CUDA_INFO"
	.align	4


	//----- nvinfo : EIATTR_REGCOUNT
	.align		4
        /*0000*/ 	.byte	0x04, 0x2f
        /*0002*/ 	.short	(.L_1 - .L_0)
	.align		4
.L_0:
        /*0004*/ 	.word	index@(_Z6kerneliiiPfS_S_)
        /*0008*/ 	.word	0x000000a8


	//----- nvinfo : EIATTR_FRAME_SIZE
	.align		4
.L_1:
        /*000c*/ 	.byte	0x04, 0x11
        /*000e*/ 	.short	(.L_3 - .L_2)
	.align		4
.L_2:
        /*0010*/ 	.word	index@(_Z6kerneliiiPfS_S_)
        /*0014*/ 	.word	0x00000000


	//----- nvinfo : EIATTR_MIN_STACK_SIZE
	.align		4
.L_3:
        /*0018*/ 	.byte	0x04, 0x12
        /*001a*/ 	.short	(.L_5 - .L_4)
	.align		4
.L_4:
        /*001c*/ 	.word	index@(_Z6kerneliiiPfS_S_)
        /*0020*/ 	.word	0x00000000
.L_5:


//--------------------- .nv.compat                --------------------------
	.section	.nv.compat,"",@"SHT_CUDA_COMPAT_INFO"
	.align	4
        /*0000*/ 	.byte	0x02, 0x09, 0x00, 0x00, 0x02, 0x02, 0x01, 0x00, 0x02, 0x05, 0x05, 0x00, 0x03, 0x07, 0x01, 0x01
        /*0010*/ 	.byte	0x02, 0x03, 0x00, 0x00, 0x02, 0x06, 0x01, 0x00, 0x04, 0x0b, 0x08, 0x00, 0x09, 0x00, 0x00, 0x00
        /*0020*/ 	.byte	0x00, 0x00, 0x00, 0x00


//--------------------- .nv.info._Z6kerneliiiPfS_S_ --------------------------
	.section	.nv.info._Z6kerneliiiPfS_S_,"",@"SHT_CUDA_INFO"
	.sectionflags	@""
	.align	4


	//----- nvinfo : EIATTR_CUDA_API_VERSION
	.align		4
        /*0000*/ 	.byte	0x04, 0x37
        /*0002*/ 	.short	(.L_7 - .L_6)
.L_6:
        /*0004*/ 	.word	0x00000082


	//----- nvinfo : EIATTR_KPARAM_INFO
	.align		4
.L_7:
        /*0008*/ 	.byte	0x04, 0x17
        /*000a*/ 	.short	(.L_9 - .L_8)
.L_8:
        /*000c*/ 	.word	0x00000000
        /*0010*/ 	.short	0x0005
        /*0012*/ 	.short	0x0020
        /*0014*/ 	.byte	0x00, 0xf5, 0x21, 0x00


	//----- nvinfo : EIATTR_KPARAM_INFO
	.align		4
.L_9:
        /*0018*/ 	.byte	0x04, 0x17
        /*001a*/ 	.short	(.L_11 - .L_10)
.L_10:
        /*001c*/ 	.word	0x00000000
        /*0020*/ 	.short	0x0004
        /*0022*/ 	.short	0x0018
        /*0024*/ 	.byte	0x00, 0xf5, 0x21, 0x00


	//----- nvinfo : EIATTR_KPARAM_INFO
	.align		4
.L_11:
        /*0028*/ 	.byte	0x04, 0x17
        /*002a*/ 	.short	(.L_13 - .L_12)
.L_12:
        /*002c*/ 	.word	0x00000000
        /*0030*/ 	.short	0x0003
        /*0032*/ 	.short	0x0010
        /*0034*/ 	.byte	0x00, 0xf5, 0x21, 0x00


	//----- nvinfo : EIATTR_KPARAM_INFO
	.align		4
.L_13:
        /*0038*/ 	.byte	0x04, 0x17
        /*003a*/ 	.short	(.L_15 - .L_14)
.L_14:
        /*003c*/ 	.word	0x00000000
        /*0040*/ 	.short	0x0002
        /*0042*/ 	.short	0x0008
        /*0044*/ 	.byte	0x00, 0xf0, 0x11, 0x00


	//----- nvinfo : EIATTR_KPARAM_INFO
	.align		4
.L_15:
        /*0048*/ 	.byte	0x04, 0x17
        /*004a*/ 	.short	(.L_17 - .L_16)
.L_16:
        /*004c*/ 	.word	0x00000000
        /*0050*/ 	.short	0x0001
        /*0052*/ 	.short	0x0004
        /*0054*/ 	.byte	0x00, 0xf0, 0x11, 0x00


	//----- nvinfo : EIATTR_KPARAM_INFO
	.align		4
.L_17:
        /*0058*/ 	.byte	0x04, 0x17
        /*005a*/ 	.short	(.L_19 - .L_18)
.L_18:
        /*005c*/ 	.word	0x00000000
        /*0060*/ 	.short	0x0000
        /*0062*/ 	.short	0x0000
        /*0064*/ 	.byte	0x00, 0xf0, 0x11, 0x00


	//----- nvinfo : EIATTR_SPARSE_MMA_MASK
	.align		4
.L_19:
        /*0068*/ 	.byte	0x03, 0x50
        /*006a*/ 	.short	0x0000


	//----- nvinfo : EIATTR_MAXREG_COUNT
	.align		4
        /*006c*/ 	.byte	0x03, 0x1b
        /*006e*/ 	.short	0x00ff


	//----- nvinfo : EIATTR_MERCURY_ISA_VERSION
	.align		4
        /*0070*/ 	.byte	0x03, 0x5f
        /*0072*/ 	.short	0x0101


	//----- nvinfo : EIATTR_VRC_CTA_INIT_COUNT
	.align		4
        /*0074*/ 	.byte	0x02, 0x4a
	.zero		1
	.zero		1


	//----- nvinfo : EIATTR_EXIT_INSTR_OFFSETS
	.align		4
        /*0078*/ 	.byte	0x04, 0x1c
        /*007a*/ 	.short	(.L_21 - .L_20)


	//   ....[0]....
.L_20:
        /*007c*/ 	.word	0x00002a10


	//   ....[1]....
        /*0080*/ 	.word	0x00002a60


	//----- nvinfo : EIATTR_CBANK_PARAM_SIZE
	.align		4
.L_21:
        /*0084*/ 	.byte	0x03, 0x19
        /*0086*/ 	.short	0x0028


	//----- nvinfo : EIATTR_PARAM_CBANK
	.align		4
        /*0088*/ 	.byte	0x04, 0x0a
        /*008a*/ 	.short	(.L_23 - .L_22)
	.align		4
.L_22:
        /*008c*/ 	.word	index@(.nv.constant0._Z6kerneliiiPfS_S_)
        /*0090*/ 	.short	0x0380
        /*0092*/ 	.short	0x0028


	//----- nvinfo : EIATTR_SW_WAR
	.align		4
.L_23:
        /*0094*/ 	.byte	0x04, 0x36
        /*0096*/ 	.short	(.L_25 - .L_24)
.L_24:
        /*0098*/ 	.word	0x00000008
.L_25:


//--------------------- .nv.callgraph             --------------------------
	.section	.nv.callgraph,"",@"SHT_CUDA_CALLGRAPH"
	.align	4
	.sectionentsize	8
	.align		4
        /*0000*/ 	.word	0x00000000
	.align		4
        /*0004*/ 	.word	0xffffffff
	.align		4
        /*0008*/ 	.word	0x00000000
	.align		4
        /*000c*/ 	.word	0xfffffffe
	.align		4
        /*0010*/ 	.word	0x00000000
	.align		4
        /*0014*/ 	.word	0xfffffffd
	.align		4
        /*0018*/ 	.word	0x00000000
	.align		4
        /*001c*/ 	.word	0xfffffffc


//--------------------- .text._Z6kerneliiiPfS_S_  --------------------------
	.section	.text._Z6kerneliiiPfS_S_,"ax",@progbits
	.align	128
        .global         _Z6kerneliiiPfS_S_
        .type           _Z6kerneliiiPfS_S_,@function
        .size           _Z6kerneliiiPfS_S_,(.L_x_4 - _Z6kerneliiiPfS_S_)
        .other          _Z6kerneliiiPfS_S_,@"STO_CUDA_ENTRY STV_DEFAULT"
_Z6kerneliiiPfS_S_:
.text._Z6kerneliiiPfS_S_:
[----:B------:R-:W-:Y:S08]  /*0000*/  LDC R1, c[0x0][0x37c] ;  /* 0x0000df00ff017b82 */ /* 0x000ff00000000800 */
[----:B------:R-:W0:Y:S01]  /*0010*/  LDC R107, c[0x0][0x388] ;  /* 0x0000e200ff6b7b82 */ /* 0x000e220000000800 */
[----:B------:R-:W1:Y:S01]  /*0020*/  LDCU.64 UR6, c[0x0][0x358] ;  /* 0x00006b00ff0677ac */ /* 0x000e620008000a00 */
[----:B------:R-:W-:Y:S01]  /*0030*/  HFMA2 R125, -RZ, RZ, 0, 0 ;  /* 0x00000000ff7d7431 */ /* 0x000fe200000001ff */
[----:B------:R-:W-:Y:S01]  /*0040*/  CS2R R2, SRZ ;  /* 0x0000000000027805 */ /* 0x000fe2000001ff00 */
[----:B------:R-:W-:Y:S01]  /*0050*/  HFMA2 R143, -RZ, RZ, 0, 0 ;  /* 0x00000000ff8f7431 */ /* 0x000fe200000001ff */
[----:B------:R-:W-:Y:S01]  /*0060*/  CS2R R4, SRZ ;  /* 0x0000000000047805 */ /* 0x000fe2000001ff00 */
[----:B------:R-:W-:Y:S01]  /*0070*/  HFMA2 R145, -RZ, RZ, 0, 0 ;  /* 0x00000000ff917431 */ /* 0x000fe200000001ff */
[----:B------:R-:W-:Y:S01]  /*0080*/  CS2R R6, SRZ ;  /* 0x0000000000067805 */ /* 0x000fe2000001ff00 */
[----:B------:R-:W2:Y:S01]  /*0090*/  S2UR UR5, SR_CTAID.Y ;  /* 0x00000000000579c3 */ /* 0x000ea20000002600 */
[----:B------:R-:W-:Y:S01]  /*00a0*/  HFMA2 R147, -RZ, RZ, 0, 0 ;  /* 0x00000000ff937431 */ /* 0x000fe200000001ff */
[----:B------:R-:W-:Y:S01]  /*00b0*/  CS2R R8, SRZ ;  /* 0x0000000000087805 */ /* 0x000fe2000001ff00 */
        /* <DEDUP_REMOVED lines=9> */
[----:B------:R-:W-:-:S02]  /*0150*/  MOV R133, RZ ;  /* 0x000000ff00857202 */ /* 0x000fc40000000f00 */
[----:B------:R-:W-:Y:S02]  /*0160*/  CS2R R32, SRZ ;  /* 0x0000000000207805 */ /* 0x000fe4000001ff00 */
[----:B------:R-:W-:Y:S02]  /*0170*/  MOV R17, RZ ;  /* 0x000000ff00117202 */ /* 0x000fe40000000f00 */
[----:B------:R-:W-:Y:S02]  /*0180*/  CS2R R34, SRZ ;  /* 0x0000000000227805 */ /* 0x000fe4000001ff00 */
[----:B0-----:R-:W-:Y:S02]  /*0190*/  ISETP.GE.AND P0, PT, R107, 0x1, PT ;  /* 0x000000016b00780c */ /* 0x001fe40003f06270 */
[----:B------:R-:W-:Y:S02]  /*01a0*/  CS2R R38, SRZ ;  /* 0x0000000000267805 */ /* 0x000fe4000001ff00 */
[----:B------:R-:W-:-:S02]  /*01b0*/  MOV R19, RZ ;  /* 0x000000ff00137202 */ /* 0x000fc40000000f00 */
[----:B------:R-:W-:Y:S02]  /*01c0*/  CS2R R36, SRZ ;  /* 0x0000000000247805 */ /* 0x000fe4000001ff00 */
[----:B------:R-:W-:Y:S02]  /*01d0*/  MOV R21, RZ ;  /* 0x000000ff00157202 */ /* 0x000fe40000000f00 */
[----:B------:R-:W-:Y:S02]  /*01e0*/  CS2R R40, SRZ ;  /* 0x0000000000287805 */ /* 0x000fe4000001ff00 */
[----:B------:R-:W-:Y:S02]  /*01f0*/  MOV R23, RZ ;  /* 0x000000ff00177202 */ /* 0x000fe40000000f00 */
[----:B------:R-:W-:Y:S01]  /*0200*/  CS2R R44, SRZ ;  /* 0x00000000002c7805 */ /* 0x000fe2000001ff00 */
[----:B--2---:R-:W-:Y:S01]  /*0210*/  USHF.L.U32 UR5, UR5, 0x6, URZ ;  /* 0x0000000605057899 */ /* 0x004fe200080006ff */
[----:B------:R-:W-:-:S02]  /*0220*/  MOV R27, RZ ;  /* 0x000000ff001b7202 */ /* 0x000fc40000000f00 */
[----:B------:R-:W-:Y:S02]  /*0230*/  CS2R R42, SRZ ;  /* 0x00000000002a7805 */ /* 0x000fe4000001ff00 */
[----:B------:R-:W-:Y:S02]  /*0240*/  MOV R29, RZ ;  /* 0x000000ff001d7202 */ /* 0x000fe40000000f00 */
[----:B------:R-:W-:Y:S02]  /*0250*/  CS2R R118, SRZ ;  /* 0x0000000000767805 */ /* 0x000fe4000001ff00 */
[----:B------:R-:W-:Y:S02]  /*0260*/  MOV R30, RZ ;  /* 0x000000ff001e7202 */ /* 0x000fe40000000f00 */
[----:B------:R-:W-:Y:S02]  /*0270*/  CS2R R46, SRZ ;  /* 0x00000000002e7805 */ /* 0x000fe4000001ff00 */
[----:B------:R-:W-:-:S02]  /*0280*/  CS2R R48, SRZ ;  /* 0x0000000000307805 */ /* 0x000fc4000001ff00 */
[----:B------:R-:W-:Y:S02]  /*0290*/  CS2R R50, SRZ ;  /* 0x0000000000327805 */ /* 0x000fe4000001ff00 */
[----:B------:R-:W-:Y:S02]  /*02a0*/  CS2R R52, SRZ ;  /* 0x0000000000347805 */ /* 0x000fe4000001ff00 */
[----:B------:R-:W-:Y:S02]  /*02b0*/  CS2R R54, SRZ ;  /* 0x0000000000367805 */ /* 0x000fe4000001ff00 */
[----:B------:R-:W-:Y:S02]  /*02c0*/  CS2R R120, SRZ ;  /* 0x0000000000787805 */ /* 0x000fe4000001ff00 */
[----:B------:R-:W-:Y:S02]  /*02d0*/  CS2R R122, SRZ ;  /* 0x00000000007a7805 */ /* 0x000fe4000001ff00 */
[----:B------:R-:W-:Y:S01]  /*02e0*/  MOV R0, RZ ;  /* 0x000000ff00007202 */ /* 0x000fe20000000f00 */
[----:B-1----:R-:W-:Y:S06]  /*02f0*/  @!P0 BRA `(.L_x_0) ;  /* 0x0000000c00c08947 */ /* 0x002fec0003800000 */
[----:B------:R-:W0:Y:S01]  /*0300*/  S2R R126, SR_TID.X ;  /* 0x00000000007e7919 */ /* 0x000e220000002100 */
[----:B------:R-:W1:Y:S01]  /*0310*/  LDC.64 R104, c[0x0][0x398] ;  /* 0x0000e600ff687b82 */ /* 0x000e620000000a00 */
[----:B------:R-:W-:Y:S01]  /*0320*/  MOV R127, RZ ;  /* 0x000000ff007f7202 */ /* 0x000fe20000000f00 */
[----:B------:R-:W0:Y:S01]  /*0330*/  S2R R31, SR_CTAID.X ;  /* 0x00000000001f7919 */ /* 0x000e220000002500 */
[----:B------:R-:W-:Y:S01]  /*0340*/  MOV R125, RZ ;  /* 0x000000ff007d7202 */ /* 0x000fe20000000f00 */
[----:B-1----:R-:W-:-:S04]  /*0350*/  IMAD.WIDE.U32 R56, R107, 0x4, R104 ;  /* 0x000000046b387825 */ /* 0x002fc800078e0068 */
[----:B------:R-:W-:-:S04]  /*0360*/  IMAD.WIDE.U32 R58, R107, 0x8, R104 ;  /* 0x000000086b3a7825 */ /* 0x000fc800078e0068 */
[----:B------:R-:W-:Y:S01]  /*0370*/  IMAD.WIDE.U32 R60, R107, 0xc, R104 ;  /* 0x0000000c6b3c7825 */ /* 0x000fe200078e0068 */
[----:B0-----:R-:W-:-:S03]  /*0380*/  LEA R126, R31, R126, 0x6 ;  /* 0x0000007e1f7e7211 */ /* 0x001fc600078e30ff */
[----:B------:R-:W-:-:S04]  /*0390*/  IMAD.WIDE.U32 R62, R107, 0x10, R104 ;  /* 0x000000106b3e7825 */ /* 0x000fc800078e0068 */
        /* <DEDUP_REMOVED lines=20> */
[----:B------:R-:W-:-:S07]  /*04e0*/  IMAD.WIDE.U32 R104, R107, 0xdc, R104 ;  /* 0x000000dc6b687825 */ /* 0x000fce00078e0068 */
.L_x_2:
[----:B------:R-:W0:Y:S01]  /*04f0*/  LDC R129, c[0x0][0x388] ;  /* 0x0000e200ff817b82 */ /* 0x000e220000000800 */
[----:B------:R-:W1:Y:S01]  /*0500*/  LDCU UR8, c[0x0][0x380] ;  /* 0x00007000ff0877ac */ /* 0x000e620008000800 */
[----:B------:R-:W-:Y:S01]  /*0510*/  UMOV UR4, URZ ;  /* 0x000000ff00047c82 */ /* 0x000fe20008000000 */
[----:B-1----:R-:W-:Y:S02]  /*0520*/  IMAD R124, R127, UR8, R126 ;  /* 0x000000087f7c7c24 */ /* 0x002fe4000f8e027e */
[----:B0-----:R-:W-:Y:S01]  /*0530*/  IMAD R131, R129, UR5, R127 ;  /* 0x0000000581837c24 */ /* 0x001fe2000f8e027f */
[----:B------:R-:W-:-:S04]  /*0540*/  IADD3 R127, PT, PT, R127, 0x8, RZ ;  /* 0x000000087f7f7810 */ /* 0x000fc80007ffe0ff */
[----:B------:R-:W-:-:S13]  /*0550*/  ISETP.GE.AND P0, PT, R127, R129, PT ;  /* 0x000000817f00720c */ /* 0x000fda0003f06270 */
.L_x_1:
[----:B------:R-:W0:Y:S08]  /*0560*/  LDC.64 R106, c[0x0][0x398] ;  /* 0x0000e600ff6a7b82 */ /* 0x000e300000000a00 */
[----:B------:R-:W1:Y:S01]  /*0570*/  LDC.64 R112, c[0x0][0x390] ;  /* 0x0000e400ff707b82 */ /* 0x000e620000000a00 */
[----:B0-----:R-:W-:-:S04]  /*0580*/  IMAD.WIDE R106, R131, 0x4, R106 ;  /* 0x00000004836a7825 */ /* 0x001fc800078e026a */
[----:B------:R-:W-:-:S04]  /*0590*/  IMAD.WIDE.U32 R162, R129, 0x14, R106 ;  /* 0x0000001481a27825 */ /* 0x000fc800078e006a */
[----:B------:R-:W-:Y:S02]  /*05a0*/  IMAD.WIDE.U32 R110, R129, 0x50, R106 ;  /* 0x00000050816e7825 */ /* 0x000fe400078e006a */
[----:B------:R-:W2:Y:S02]  /*05b0*/  LDG.E R162, desc[UR6][R162.64] ;  /* 0x00000006a2a27981 */ /* 0x000ea4000c1e1900 */
[----:B-1----:R-:W-:-:S05]  /*05c0*/  IMAD.WIDE R112, R124, 0x4, R112 ;  /* 0x000000047c707825 */ /* 0x002fca00078e0270 */
[----:B------:R-:W3:Y:S01]  /*05d0*/  LDG.E R128, desc[UR6][R112.64] ;  /* 0x0000000670807981 */ /* 0x000ee2000c1e1900 */
[----:B------:R-:W-:-:S03]  /*05e0*/  IMAD.WIDE.U32 R108, R129, 0x54, R106 ;  /* 0x00000054816c7825 */ /* 0x000fc600078e006a */
[----:B------:R0:W4:Y:S01]  /*05f0*/  LDG.E R163, desc[UR6][R110.64] ;  /* 0x000000066ea37981 */ /* 0x000122000c1e1900 */
[----:B------:R-:W-:-:S03]  /*0600*/  IMAD.WIDE.U32 R116, R129, 0x70, R106 ;  /* 0x0000007081747825 */ /* 0x000fc600078e006a */
[----:B------:R-:W3:Y:S01]  /*0610*/  LDG.E R158, desc[UR6][R108.64] ;  /* 0x000000066c9e7981 */ /* 0x000ee2000c1e1900 */
[----:B------:R-:W-:-:S03]  /*0620*/  IMAD.WIDE.U32 R140, R129, 0x18, R106 ;  /* 0x00000018818c7825 */ /* 0x000fc600078e006a */
[----:B------:R-:W5:Y:S01]  /*0630*/  LDG.E R159, desc[UR6][R116.64] ;  /* 0x00000006749f7981 */ /* 0x000f62000c1e1900 */
[----:B------:R-:W-:-:S03]  /*0640*/  IMAD.WIDE.U32 R134, R129, 0x68, R106 ;  /* 0x0000006881867825 */ /* 0x000fc600078e006a */
[----:B------:R1:W2:Y:S01]  /*0650*/  LDG.E R165, desc[UR6][R140.64] ;  /* 0x000000068ca57981 */ /* 0x0002a2000c1e1900 */
[----:B0-----:R-:W-:-:S03]  /*0660*/  IMAD.WIDE.U32 R110, R129, 0x84, R106 ;  /* 0x00000084816e7825 */ /* 0x001fc600078e006a */
[----:B------:R0:W4:Y:S01]  /*0670*/  LDG.E R156, desc[UR6][R134.64] ;  /* 0x00000006869c7981 */ /* 0x000122000c1e1900 */
[----:B------:R-:W-:-:S03]  /*0680*/  IMAD.WIDE.U32 R138, R129, 0x6c, R106 ;  /* 0x0000006c818a7825 */ /* 0x000fc600078e006a */
[----:B------:R-:W4:Y:S01]  /*0690*/  LDG.E R31, desc[UR6][R110.64] ;  /* 0x000000066e1f7981 */ /* 0x000f22000c1e1900 */
[----:B------:R-:W-:-:S03]  /*06a0*/  IMAD.WIDE.U32 R136, R129, 0x4c, R106 ;  /* 0x0000004c81887825 */ /* 0x000fc600078e006a */
[----:B------:R0:W4:Y:S01]  /*06b0*/  LDG.E R154, desc[UR6][R138.64] ;  /* 0x000000068a9a7981 */ /* 0x000122000c1e1900 */
[----:B-1----:R-:W-:-:S03]  /*06c0*/  IMAD.WIDE.U32 R140, R129, 0xb0, R106 ;  /* 0x000000b0818c7825 */ /* 0x002fc600078e006a */
[----:B------:R-:W4:Y:S01]  /*06d0*/  LDG.E R160, desc[UR6][R136.64] ;  /* 0x0000000688a07981 */ /* 0x000f22000c1e1900 */
[----:B------:R-:W-:-:S03]  /*06e0*/  IMAD.WIDE.U32 R114, R129, 0x58, R106 ;  /* 0x0000005881727825 */ /* 0x000fc600078e006a */
[----:B------:R-:W4:Y:S01]  /*06f0*/  LDG.E R140, desc[UR6][R140.64] ;  /* 0x000000068c8c7981 */ /* 0x000f22000c1e1900 */
[----:B------:R-:W-:-:S03]  /*0700*/  IMAD.WIDE.U32 R112, R129, 0x80, R106 ;  /* 0x0000008081707825 */ /* 0x000fc600078e006a */
[----:B------:R-:W4:Y:S01]  /*0710*/  LDG.E R161, desc[UR6][R114.64] ;  /* 0x0000000672a17981 */ /* 0x000f22000c1e1900 */
[----:B------:R-:W-:-:S03]  /*0720*/  IMAD.WIDE.U32 R108, R129, 0x88, R106 ;  /* 0x00000088816c7825 */ /* 0x000fc600078e006a */
[----:B------:R1:W4:Y:S01]  /*0730*/  LDG.E R152, desc[UR6][R112.64] ;  /* 0x0000000670987981 */ /* 0x000322000c1e1900 */
[----:B0-----:R-:W-:-:S03]  /*0740*/  IMAD.WIDE.U32 R134, R129, 0x94, R106 ;  /* 0x0000009481867825 */ /* 0x001fc600078e006a */
[----:B------:R0:W4:Y:S01]  /*0750*/  LDG.E R150, desc[UR6][R108.64] ;  /* 0x000000066c967981 */ /* 0x000122000c1e1900 */
[----:B------:R-:W-:-:S03]  /*0760*/  IMAD.WIDE.U32 R138, R129, 0xb8, R106 ;  /* 0x000000b8818a7825 */ /* 0x000fc600078e006a */
[----:B------:R-:W4:Y:S01]  /*0770*/  LDG.E R28, desc[UR6][R134.64] ;  /* 0x00000006861c7981 */ /* 0x000f22000c1e1900 */
[----:B-1----:R-:W-:-:S03]  /*0780*/  IMAD.WIDE.U32 R112, R129, 0xa0, R106 ;  /* 0x000000a081707825 */ /* 0x002fc600078e006a */
[----:B------:R-:W4:Y:S01]  /*0790*/  LDG.E R138, desc[UR6][R138.64] ;  /* 0x000000068a8a7981 */ /* 0x000f22000c1e1900 */
[----:B------:R-:W-:-:S03]  /*07a0*/  IMAD.WIDE.U32 R114, R129, 0x90, R106 ;  /* 0x0000009081727825 */ /* 0x000fc600078e006a */
[----:B------:R1:W4:Y:S01]  /*07b0*/  LDG.E R144, desc[UR6][R112.64] ;  /* 0x0000000670907981 */ /* 0x000322000c1e1900 */
[----:B------:R-:W-:-:S03]  /*07c0*/  IMAD.WIDE.U32 R116, R129, 0xa4, R106 ;  /* 0x000000a481747825 */ /* 0x000fc600078e006a */
[----:B------:R1:W4:Y:S01]  /*07d0*/  LDG.E R146, desc[UR6][R114.64] ;  /* 0x0000000672927981 */ /* 0x000322000c1e1900 */
[----:B0-----:R-:W-:-:S03]  /*07e0*/  IMAD.WIDE.U32 R108, R129, 0xac, R106 ;  /* 0x000000ac816c7825 */ /* 0x001fc600078e006a */
[----:B------:R0:W4:Y:S01]  /*07f0*/  LDG.E R26, desc[UR6][R116.64] ;  /* 0x00000006741a7981 */ /* 0x000122000c1e1900 */
[----:B-1----:R-:W-:-:S03]  /*0800*/  IMAD.WIDE.U32 R112, R129, 0xbc, R106 ;  /* 0x000000bc81707825 */ /* 0x002fc600078e006a */
[----:B------:R-:W4:Y:S01]  /*0810*/  LDG.E R22, desc[UR6][R108.64] ;  /* 0x000000066c167981 */ /* 0x000f22000c1e1900 */
[----:B------:R-:W-:-:S03]  /*0820*/  IMAD.WIDE.U32 R136, R129, 0x8c, R106 ;  /* 0x0000008c81887825 */ /* 0x000fc600078e006a */
[----:B------:R-:W4:Y:S01]  /*0830*/  LDG.E R18, desc[UR6][R112.64] ;  /* 0x0000000670127981 */ /* 0x000f22000c1e1900 */
[----:B------:R-:W-:-:S03]  /*0840*/  IMAD.WIDE.U32 R114, R129, 0xb4, R106 ;  /* 0x000000b481727825 */ /* 0x000fc600078e006a */
[----:B------:R1:W4:Y:S01]  /*0850*/  LDG.E R148, desc[UR6][R136.64] ;  /* 0x0000000688947981 */ /* 0x000322000c1e1900 */
[----:B0-----:R-:W-:-:S03]  /*0860*/  IMAD.WIDE.U32 R116, R129, 0xc4, R106 ;  /* 0x000000c481747825 */ /* 0x001fc600078e006a */
[----:B------:R-:W4:Y:S01]  /*0870*/  LDG.E R20, desc[UR6][R114.64] ;  /* 0x0000000672147981 */ /* 0x000f22000c1e1900 */
[----:B------:R-:W-:-:S03]  /*0880*/  IMAD.WIDE.U32 R110, R129, 0xa8, R106 ;  /* 0x000000a8816e7825 */ /* 0x000fc600078e006a */
[----:B------:R-:W4:Y:S01]  /*0890*/  LDG.E R16, desc[UR6][R116.64] ;  /* 0x0000000674107981 */ /* 0x000f22000c1e1900 */
[----:B-1----:R-:W-:-:S03]  /*08a0*/  IMAD.WIDE.U32 R136, R129, 0xc0, R106 ;  /* 0x000000c081887825 */ /* 0x002fc600078e006a */
[----:B------:R0:W4:Y:S04]  /*08b0*/  LDG.E R142, desc[UR6][R110.64] ;  /* 0x000000066e8e7981 */ /* 0x000128000c1e1900 */
[----:B------:R-:W4:Y:S01]  /*08c0*/  LDG.E R136, desc[UR6][R136.64] ;  /* 0x0000000688887981 */ /* 0x000f22000c1e1900 */
[----:B------:R-:W-:-:S05]  /*08d0*/  IMAD.WIDE.U32 R108, R129, 0xcc, R106 ;  /* 0x000000cc816c7825 */ /* 0x000fca00078e006a */
[----:B------:R1:W4:Y:S01]  /*08e0*/  LDG.E R135, desc[UR6][R108.64] ;  /* 0x000000066c877981 */ /* 0x000322000c1e1900 */
[----:B0-----:R-:W-:-:S04]  /*08f0*/  IMAD.WIDE.U32 R110, R129, 0xc8, R106 ;  /* 0x000000c8816e7825 */ /* 0x001fc800078e006a */
[C-C-:B------:R-:W-:Y:S01]  /*0900*/  IMAD.WIDE.U32 R112, R129.reuse, 0xd4, R106.reuse ;  /* 0x000000d481707825 */ /* 0x140fe200078e006a */
[----:B------:R0:W4:Y:S03]  /*0910*/  LDG.E R130, desc[UR6][R110.64] ;  /* 0x000000066e827981 */ /* 0x000126000c1e1900 */
[C-C-:B-1----:R-:W-:Y:S01]  /*0920*/  IMAD.WIDE.U32 R108, R129.reuse, 0xe4, R106.reuse ;  /* 0x000000e4816c7825 */ /* 0x142fe200078e006a */
[----:B------:R-:W4:Y:S03]  /*0930*/  LDG.E R137, desc[UR6][R112.64] ;  /* 0x0000000670897981 */ /* 0x000f26000c1e1900 */
[C-C-:B------:R-:W-:Y:S01]  /*0940*/  IMAD.WIDE.U32 R114, R129.reuse, 0xd8, R106.reuse ;  /* 0x000000d881727825 */ /* 0x140fe200078e006a */
[----:B------:R1:W4:Y:S03]  /*0950*/  LDG.E R141, desc[UR6][R108.64] ;  /* 0x000000066c8d7981 */ /* 0x000326000c1e1900 */
[C-C-:B0-----:R-:W-:Y:S01]  /*0960*/  IMAD.WIDE.U32 R110, R129.reuse, 0xd0, R106.reuse ;  /* 0x000000d0816e7825 */ /* 0x141fe200078e006a */
[----:B------:R-:W4:Y:S03]  /*0970*/  LDG.E R134, desc[UR6][R114.64] ;  /* 0x0000000672867981 */ /* 0x000f26000c1e1900 */
[C-C-:B------:R-:W-:Y:S01]  /*0980*/  IMAD.WIDE.U32 R116, R129.reuse, 0xe0, R106.reuse ;  /* 0x000000e081747825 */ /* 0x140fe200078e006a */
[----:B------:R0:W4:Y:S03]  /*0990*/  LDG.E R132, desc[UR6][R110.64] ;  /* 0x000000066e847981 */ /* 0x000126000c1e1900 */
[C-C-:B-1----:R-:W-:Y:S01]  /*09a0*/  IMAD.WIDE.U32 R108, R129.reuse, 0xe8, R106.reuse ;  /* 0x000000e8816c7825 */ /* 0x142fe200078e006a */
[----:B------:R1:W4:Y:S03]  /*09b0*/  LDG.E R139, desc[UR6][R116.64] ;  /* 0x00000006748b7981 */ /* 0x000326000c1e1900 */
[C-C-:B------:R-:W-:Y:S01]  /*09c0*/  IMAD.WIDE.U32 R112, R129.reuse, 0xf0, R106.reuse ;  /* 0x000000f081707825 */ /* 0x140fe200078e006a */
[----:B------:R-:W4:Y:S03]  /*09d0*/  LDG.E R164, desc[UR6][R108.64] ;  /* 0x000000066ca47981 */ /* 0x000f26000c1e1900 */
[----:B0-----:R-:W-:-:S02]  /*09e0*/  IMAD.WIDE.U32 R110, R129, 0xec, R106 ;  /* 0x000000ec816e7825 */ /* 0x001fc400078e006a */
[----:B------:R-:W4:Y:S02]  /*09f0*/  LDG.E R112, desc[UR6][R112.64] ;  /* 0x0000000670707981 */ /* 0x000f24000c1e1900 */
[C-C-:B------:R-:W-:Y:S02]  /*0a00*/  IMAD.WIDE.U32 R114, R129.reuse, 0xf4, R106.reuse ;  /* 0x000000f481727825 */ /* 0x140fe400078e006a */
[----:B------:R-:W4:Y:S02]  /*0a10*/  LDG.E R111, desc[UR6][R110.64] ;  /* 0x000000066e6f7981 */ /* 0x000f24000c1e1900 */
[C-C-:B-1----:R-:W-:Y:S02]  /*0a20*/  IMAD.WIDE.U32 R116, R129.reuse, 0xf8, R106.reuse ;  /* 0x000000f881747825 */ /* 0x142fe400078e006a */
[----:B------:R0:W4:Y:S04]  /*0a30*/  LDG.E R109, desc[UR6][R106.64] ;  /* 0x000000066a6d7981 */ /* 0x000128000c1e1900 */
[----:B------:R-:W4:Y:S04]  /*0a40*/  LDG.E R116, desc[UR6][R116.64] ;  /* 0x0000000674747981 */ /* 0x000f28000c1e1900 */
[----:B------:R-:W4:Y:S01]  /*0a50*/  LDG.E R115, desc[UR6][R114.64] ;  /* 0x0000000672737981 */ /* 0x000f22000c1e1900 */
[----:B0-----:R-:W-:-:S05]  /*0a60*/  IMAD.WIDE.U32 R106, R129, 0xfc, R106 ;  /* 0x000000fc816a7825 */ /* 0x001fca00078e006a */
[----:B------:R0:W4:Y:S02]  /*0a70*/  LDG.E R108, desc[UR6][R106.64] ;  /* 0x000000066a6c7981 */ /* 0x000124000c1e1900 */
[----:B0-----:R-:W-:-:S04]  /*0a80*/  IMAD.WIDE R106, R131, 0x4, R58 ;  /* 0x00000004836a7825 */ /* 0x001fc800078e023a */
[C---:B---3--:R-:W-:Y:S01]  /*0a90*/  FFMA R43, R128.reuse, R158, R43 ;  /* 0x0000009e802b7223 */ /* 0x048fe2000000002b */
[----:B-----5:R-:W-:Y:S01]  /*0aa0*/  FFMA R36, R128, R159, R36 ;  /* 0x0000009f80247223 */ /* 0x020fe20000000024 */
[----:B------:R-:W-:-:S04]  /*0ab0*/  IMAD.WIDE R158, R131, 0x4, R62 ;  /* 0x00000004839e7825 */ /* 0x000fc800078e023e */
[C---:B--2---:R-:W-:Y:S01]  /*0ac0*/  FFMA R120, R128.reuse, R165, R120 ;  /* 0x000000a580787223 */ /* 0x044fe20000000078 */
[----:B------:R-:W2:Y:S01]  /*0ad0*/  LDG.E R113, desc[UR6][R158.64] ;  /* 0x000000069e717981 */ /* 0x000ea2000c1e1900 */
[----:B----4-:R-:W-:-:S03]  /*0ae0*/  FFMA R30, R128, R31, R30 ;  /* 0x0000001f801e7223 */ /* 0x010fc6000000001e */
[----:B------:R0:W3:Y:S02]  /*0af0*/  LDG.E R31, desc[UR6][R106.64] ;  /* 0x000000066a1f7981 */ /* 0x0000e4000c1e1900 */
[----:B0-----:R-:W-:-:S05]  /*0b00*/  IMAD.WIDE R106, R131, 0x4, R60 ;  /* 0x00000004836a7825 */ /* 0x001fca00078e023c */
[----:B------:R0:W4:Y:S01]  /*0b10*/  LDG.E R110, desc[UR6][R106.64] ;  /* 0x000000066a6e7981 */ /* 0x000122000c1e1900 */
[----:B------:R-:W-:-:S04]  /*0b20*/  IMAD.WIDE R158, R131, 0x4, R66 ;  /* 0x00000004839e7825 */ /* 0x000fc800078e0242 */
[C---:B------:R-:W-:Y:S01]  /*0b30*/  FFMA R119, R128.reuse, R160, R119 ;  /* 0x000000a080777223 */ /* 0x040fe20000000077 */
[----:B------:R-:W-:Y:S01]  /*0b40*/  FFMA R42, R128, R161, R42 ;  /* 0x000000a1802a7223 */ /* 0x000fe2000000002a */
[----:B0-----:R-:W-:-:S04]  /*0b50*/  IMAD.WIDE R106, R131, 0x4, R70 ;  /* 0x00000004836a7825 */ /* 0x001fc800078e0246 */
[----:B------:R-:W-:Y:S01]  /*0b60*/  FFMA R147, R128, R140, R147 ;  /* 0x0000008c80937223 */ /* 0x000fe20000000093 */
[----:B------:R-:W5:Y:S04]  /*0b70*/  LDG.E R117, desc[UR6][R158.64] ;  /* 0x000000069e757981 */ /* 0x000f68000c1e1900 */
[----:B------:R0:W5:Y:S01]  /*0b80*/  LDG.E R165, desc[UR6][R106.64] ;  /* 0x000000066aa57981 */ /* 0x000162000c1e1900 */
[----:B------:R-:W-:-:S04]  /*0b90*/  IMAD.WIDE R160, R131, 0x4, R64 ;  /* 0x0000000483a07825 */ /* 0x000fc800078e0240 */
[----:B0-----:R-:W-:-:S04]  /*0ba0*/  IMAD.WIDE R106, R131, 0x4, R76 ;  /* 0x00000004836a7825 */ /* 0x001fc800078e024c */
[C---:B------:R-:W-:Y:S01]  /*0bb0*/  FFMA R27, R128.reuse, R28, R27 ;  /* 0x0000001c801b7223 */ /* 0x040fe2000000001b */
[C---:B------:R-:W-:Y:S01]  /*0bc0*/  FFMA R157, R128.reuse, R162, R157 ;  /* 0x000000a2809d7223 */ /* 0x040fe2000000009d */
[C---:B------:R-:W-:Y:S01]  /*0bd0*/  FFMA R44, R128.reuse, R163, R44 ;  /* 0x000000a3802c7223 */ /* 0x040fe2000000002c */
[C---:B------:R-:W-:Y:S01]  /*0be0*/  IMAD.WIDE R158, R131.reuse, 0x4, R72 ;  /* 0x00000004839e7825 */ /* 0x040fe200078e0248 */
[----:B------:R0:W5:Y:S03]  /*0bf0*/  LDG.E R140, desc[UR6][R106.64] ;  /* 0x000000066a8c7981 */ /* 0x000166000c1e1900 */
[----:B------:R-:W-:Y:S01]  /*0c00*/  FFMA R145, R128, R138, R145 ;  /* 0x0000008a80917223 */ /* 0x000fe20000000091 */
[C---:B------:R-:W-:Y:S01]  /*0c10*/  IMAD.WIDE R162, R131.reuse, 0x4, R68 ;  /* 0x0000000483a27825 */ /* 0x040fe200078e0244 */
[----:B------:R1:W5:Y:S04]  /*0c20*/  LDG.E R28, desc[UR6][R160.64] ;  /* 0x00000006a01c7981 */ /* 0x000368000c1e1900 */
[----:B------:R1:W5:Y:S01]  /*0c30*/  LDG.E R114, desc[UR6][R158.64] ;  /* 0x000000069e727981 */ /* 0x000362000c1e1900 */
[----:B0-----:R-:W-:-:S04]  /*0c40*/  IMAD.WIDE R106, R131, 0x4, R80 ;  /* 0x00000004836a7825 */ /* 0x001fc800078e0250 */
[C---:B-1----:R-:W-:Y:S01]  /*0c50*/  IMAD.WIDE R160, R131.reuse, 0x4, R74 ;  /* 0x0000000483a07825 */ /* 0x042fe200078e024a */
[----:B------:R0:W5:Y:S03]  /*0c60*/  LDG.E R138, desc[UR6][R106.64] ;  /* 0x000000066a8a7981 */ /* 0x000166000c1e1900 */
[----:B------:R-:W-:-:S04]  /*0c70*/  IMAD.WIDE R158, R131, 0x4, R82 ;  /* 0x00000004839e7825 */ /* 0x000fc800078e0252 */
[C---:B------:R-:W-:Y:S01]  /*0c80*/  FFMA R23, R128.reuse, R26, R23 ;  /* 0x0000001a80177223 */ /* 0x040fe20000000017 */
[C---:B------:R-:W-:Y:S01]  /*0c90*/  FFMA R21, R128.reuse, R22, R21 ;  /* 0x0000001680157223 */ /* 0x040fe20000000015 */
[----:B------:R-:W-:Y:S01]  /*0ca0*/  FFMA R151, R128, R144, R151 ;  /* 0x0000009080977223 */ /* 0x000fe20000000097 */
[----:B------:R1:W5:Y:S01]  /*0cb0*/  LDG.E R26, desc[UR6][R162.64] ;  /* 0x00000006a21a7981 */ /* 0x000362000c1e1900 */
[----:B0-----:R-:W-:-:S03]  /*0cc0*/  IMAD.WIDE R106, R131, 0x4, R86 ;  /* 0x00000004836a7825 */ /* 0x001fc600078e0256 */
[----:B------:R0:W5:Y:S01]  /*0cd0*/  LDG.E R22, desc[UR6][R160.64] ;  /* 0x00000006a0167981 */ /* 0x000162000c1e1900 */
[----:B------:R-:W-:-:S03]  /*0ce0*/  FFMA R17, R128, R18, R17 ;  /* 0x0000001280117223 */ /* 0x000fc60000000011 */
[----:B------:R0:W5:Y:S01]  /*0cf0*/  LDG.E R18, desc[UR6][R158.64] ;  /* 0x000000069e127981 */ /* 0x000162000c1e1900 */
[----:B-1----:R-:W-:-:S03]  /*0d00*/  IMAD.WIDE R162, R131, 0x4, R78 ;  /* 0x0000000483a27825 */ /* 0x002fc600078e024e */
[----:B------:R1:W5:Y:S01]  /*0d10*/  LDG.E R144, desc[UR6][R106.64] ;  /* 0x000000066a907981 */ /* 0x000362000c1e1900 */
[----:B0-----:R-:W-:-:S04]  /*0d20*/  IMAD.WIDE R160, R131, 0x4, R84 ;  /* 0x0000000483a07825 */ /* 0x001fc800078e0254 */
[----:B------:R-:W-:Y:S01]  /*0d30*/  FFMA R153, R128, R146, R153 ;  /* 0x0000009280997223 */ /* 0x000fe20000000099 */
[----:B------:R-:W-:-:S04]  /*0d40*/  IMAD.WIDE R158, R131, 0x4, R92 ;  /* 0x00000004839e7825 */ /* 0x000fc800078e025c */
[C---:B------:R-:W-:Y:S01]  /*0d50*/  FFMA R19, R128.reuse, R20, R19 ;  /* 0x0000001480137223 */ /* 0x040fe20000000013 */
[----:B------:R-:W-:Y:S01]  /*0d60*/  FFMA R29, R128, R148, R29 ;  /* 0x00000094801d7223 */ /* 0x000fe2000000001d */
[----:B------:R0:W5:Y:S01]  /*0d70*/  LDG.E R20, desc[UR6][R162.64] ;  /* 0x00000006a2147981 */ /* 0x000162000c1e1900 */
[----:B-1----:R-:W-:-:S04]  /*0d80*/  IMAD.WIDE R106, R131, 0x4, R94 ;  /* 0x00000004836a7825 */ /* 0x002fc800078e025e */
[----:B------:R-:W-:Y:S01]  /*0d90*/  FFMA R15, R128, R16, R15 ;  /* 0x00000010800f7223 */ /* 0x000fe2000000000f */
[----:B------:R1:W5:Y:S04]  /*0da0*/  LDG.E R146, desc[UR6][R160.64] ;  /* 0x00000006a0927981 */ /* 0x000368000c1e1900 */
[----:B------:R1:W5:Y:S01]  /*0db0*/  LDG.E R16, desc[UR6][R158.64] ;  /* 0x000000069e107981 */ /* 0x000362000c1e1900 */
[----:B0-----:R-:W-:-:S03]  /*0dc0*/  IMAD.WIDE R162, R131, 0x4, R88 ;  /* 0x0000000483a27825 */ /* 0x001fc600078e0258 */
[----:B------:R0:W5:Y:S01]  /*0dd0*/  LDG.E R148, desc[UR6][R106.64] ;  /* 0x000000066a947981 */ /* 0x000162000c1e1900 */
[----:B-1----:R-:W-:-:S04]  /*0de0*/  IMAD.WIDE R160, R131, 0x4, R90 ;  /* 0x0000000483a07825 */ /* 0x002fc800078e025a */
[C---:B------:R-:W-:Y:S01]  /*0df0*/  FFMA R149, R128.reuse, R142, R149 ;  /* 0x0000008e80957223 */ /* 0x040fe20000000095 */
[C---:B------:R-:W-:Y:S01]  /*0e00*/  FFMA R143, R128.reuse, R136, R143 ;  /* 0x00000088808f7223 */ /* 0x040fe2000000008f */
[----:B------:R-:W-:Y:S01]  /*0e10*/  FFMA R35, R128, R152, R35 ;  /* 0x0000009880237223 */ /* 0x000fe20000000023 */
[----:B------:R-:W-:-:S04]  /*0e20*/  IMAD.WIDE R158, R131, 0x4, R96 ;  /* 0x00000004839e7825 */ /* 0x000fc800078e0260 */
[----:B------:R-:W-:Y:S01]  /*0e30*/  FFMA R155, R128, R150, R155 ;  /* 0x00000096809b7223 */ /* 0x000fe2000000009b */
[----:B------:R1:W5:Y:S01]  /*0e40*/  LDG.E R142, desc[UR6][R162.64] ;  /* 0x00000006a28e7981 */ /* 0x000362000c1e1900 */
[----:B0-----:R-:W-:-:S03]  /*0e50*/  IMAD.WIDE R106, R131, 0x4, R98 ;  /* 0x00000004836a7825 */ /* 0x001fc600078e0262 */
[----:B------:R0:W5:Y:S04]  /*0e60*/  LDG.E R136, desc[UR6][R160.64] ;  /* 0x00000006a0887981 */ /* 0x000168000c1e1900 */
[----:B------:R0:W5:Y:S01]  /*0e70*/  LDG.E R150, desc[UR6][R158.64] ;  /* 0x000000069e967981 */ /* 0x000162000c1e1900 */
[----:B-1----:R-:W-:-:S03]  /*0e80*/  IMAD.WIDE R162, R131, 0x4, R100 ;  /* 0x0000000483a27825 */ /* 0x002fc600078e0264 */
[----:B------:R1:W5:Y:S01]  /*0e90*/  LDG.E R152, desc[UR6][R106.64] ;  /* 0x000000066a987981 */ /* 0x000362000c1e1900 */
[----:B0-----:R-:W-:-:S04]  /*0ea0*/  IMAD.WIDE R160, R131, 0x4, R102 ;  /* 0x0000000483a07825 */ /* 0x001fc800078e0266 */
[C---:B------:R-:W-:Y:S01]  /*0eb0*/  FFMA R41, R128.reuse, R156, R41 ;  /* 0x0000009c80297223 */ /* 0x040fe20000000029 */
[----:B------:R-:W-:Y:S01]  /*0ec0*/  FFMA R37, R128, R154, R37 ;  /* 0x0000009a80257223 */ /* 0x000fe20000000025 */
[----:B------:R-:W5:Y:S01]  /*0ed0*/  LDG.E R163, desc[UR6][R162.64] ;  /* 0x00000006a2a37981 */ /* 0x000f62000c1e1900 */
[----:B------:R-:W-:-:S03]  /*0ee0*/  IMAD.WIDE R158, R131, 0x4, R104 ;  /* 0x00000004839e7825 */ /* 0x000fc600078e0268 */
[----:B------:R-:W5:Y:S01]  /*0ef0*/  LDG.E R160, desc[UR6][R160.64] ;  /* 0x00000006a0a07981 */ /* 0x000f62000c1e1900 */
[----:B-1----:R-:W-:-:S03]  /*0f00*/  IMAD.WIDE R106, R131, 0x4, R56 ;  /* 0x00000004836a7825 */ /* 0x002fc600078e0238 */
[----:B------:R-:W5:Y:S04]  /*0f10*/  LDG.E R156, desc[UR6][R158.64] ;  /* 0x000000069e9c7981 */ /* 0x000f68000c1e1900 */
[----:B------:R-:W5:Y:S01]  /*0f20*/  LDG.E R154, desc[UR6][R106.64] ;  /* 0x000000066a9a7981 */ /* 0x000f62000c1e1900 */
[----:B------:R-:W-:-:S04]  /*0f30*/  UIADD3 UR4, UPT, UPT, UR4, 0x1, URZ ;  /* 0x0000000104047890 */ /* 0x000fc8000fffe0ff */
[----:B------:R-:W-:Y:S01]  /*0f40*/  UISETP.NE.AND UP0, UPT, UR4, 0x8, UPT ;  /* 0x000000080400788c */ /* 0x000fe2000bf05270 */
[C---:B------:R-:W-:Y:S01]  /*0f50*/  FFMA R133, R128.reuse, R130, R133 ;  /* 0x0000008280857223 */ /* 0x040fe20000000085 */
        /* <DEDUP_REMOVED lines=12> */
[----:B------:R-:W-:Y:S01]  /*1020*/  FFMA R125, R128, R108, R125 ;  /* 0x0000006c807d7223 */ /* 0x000fe2000000007d */
[----:B------:R-:W-:-:S02]  /*1030*/  IADD3 R124, PT, PT, R124, UR8, RZ ;  /* 0x000000087c7c7c10 */ /* 0x000fc4000fffe0ff */
[----:B------:R-:W-:Y:S01]  /*1040*/  IADD3 R131, PT, PT, R131, 0x1, RZ ;  /* 0x0000000183837810 */ /* 0x000fe20007ffe0ff */
[C---:B--2---:R-:W-:Y:S01]  /*1050*/  FFMA R122, R128.reuse, R113, R122 ;  /* 0x00000071807a7223 */ /* 0x044fe2000000007a */
[C---:B---3--:R-:W-:Y:S01]  /*1060*/  FFMA R0, R128.reuse, R31, R0 ;  /* 0x0000001f80007223 */ /* 0x048fe20000000000 */
[C---:B----4-:R-:W-:Y:S01]  /*1070*/  FFMA R123, R128.reuse, R110, R123 ;  /* 0x0000006e807b7223 */ /* 0x050fe2000000007b */
[C---:B-----5:R-:W-:Y:S01]  /*1080*/  FFMA R118, R128.reuse, R117, R118 ;  /* 0x0000007580767223 */ /* 0x060fe20000000076 */
        /* <DEDUP_REMOVED lines=21> */
[----:B------:R-:W-:Y:S06]  /*11e0*/  BRA.U UP0, `(.L_x_1) ;  /* 0xfffffff100dc7547 */ /* 0x000fec000b83ffff */
[----:B------:R-:W-:Y:S05]  /*11f0*/  @!P0 BRA `(.L_x_2) ;  /* 0xfffffff000bc8947 */ /* 0x000fea000383ffff */
.L_x_0:
[----:B------:R-:W0:Y:S01]  /*1200*/  S2R R31, SR_TID.X ;  /* 0x00000000001f7919 */ /* 0x000e220000002100 */
[----:B------:R-:W1:Y:S01]  /*1210*/  LDC.64 R56, c[0x0][0x380] ;  /* 0x0000e000ff387b82 */ /* 0x000e620000000a00 */
[----:B------:R-:W-:Y:S01]  /*1220*/  UIADD3 UR4, UPT, UPT, UR5, 0x1, URZ ;  /* 0x0000000105047890 */ /* 0x000fe2000fffe0ff */
[----:B------:R-:W0:Y:S01]  /*1230*/  S2R R16, SR_CTAID.X ;  /* 0x0000000000107919 */ /* 0x000e220000002500 */
[----:B------:R-:W-:Y:S02]  /*1240*/  UIADD3 UR8, UPT, UPT, UR5, 0x2, URZ ;  /* 0x0000000205087890 */ /* 0x000fe4000fffe0ff */
[----:B------:R-:W-:Y:S02]  /*1250*/  UIADD3 UR9, UPT, UPT, UR5, 0x3, URZ ;  /* 0x0000000305097890 */ /* 0x000fe4000fffe0ff */
[----:B------:R-:W-:Y:S02]  /*1260*/  UIADD3 UR10, UPT, UPT, UR5, 0x4, URZ ;  /* 0x00000004050a7890 */ /* 0x000fe4000fffe0ff */
[----:B------:R-:W-:-:S02]  /*1270*/  UIADD3 UR11, UPT, UPT, UR5, 0x5, URZ ;  /* 0x00000005050b7890 */ /* 0x000fc4000fffe0ff */
[----:B------:R-:W-:Y:S01]  /*1280*/  UIADD3 UR12, UPT, UPT, UR5, 0x6, URZ ;  /* 0x00000006050c7890 */ /* 0x000fe2000fffe0ff */
[----:B0-----:R-:W-:-:S04]  /*1290*/  LEA R31, R16, R31, 0x6 ;  /* 0x0000001f101f7211 */ /* 0x001fc800078e30ff */
[CC--:B-1----:R-:W-:Y:S02]  /*12a0*/  ISETP.GE.AND P1, PT, R31.reuse, R56.reuse, PT ;  /* 0x000000381f00720c */ /* 0x0c2fe40003f26270 */
[----:B------:R-:W-:Y:S02]  /*12b0*/  ISETP.GE.AND P0, PT, R31, R56, PT ;  /* 0x000000381f00720c */ /* 0x000fe40003f06270 */
[C---:B------:R-:W-:Y:S02]  /*12c0*/  ISETP.GT.AND P1, PT, R57.reuse, UR5, !P1 ;  /* 0x0000000539007c0c */ /* 0x040fe4000cf24270 */
[C---:B------:R-:W-:Y:S02]  /*12d0*/  ISETP.LE.OR P5, PT, R57.reuse, UR4, P0 ;  /* 0x0000000439007c0c */ /* 0x040fe400087a3670 */
[C---:B------:R-:W-:Y:S02]  /*12e0*/  ISETP.LE.OR P4, PT, R57.reuse, UR8, P0 ;  /* 0x0000000839007c0c */ /* 0x040fe40008783670 */
[----:B------:R-:W-:-:S02]  /*12f0*/  ISETP.LE.OR P3, PT, R57, UR9, P0 ;  /* 0x0000000939007c0c */ /* 0x000fc40008763670 */
[C---:B------:R-:W-:Y:S02]  /*1300*/  ISETP.LE.OR P2, PT, R57.reuse, UR10, P0 ;  /* 0x0000000a39007c0c */ /* 0x040fe40008743670 */
[----:B------:R-:W-:-:S03]  /*1310*/  ISETP.LE.OR P6, PT, R57, UR12, P0 ;  /* 0x0000000c39007c0c */ /* 0x000fc600087c3670 */
[----:B------:R-:W0:Y:S01]  /*1320*/  @P1 LDC.64 R58, c[0x0][0x3a0] ;  /* 0x0000e800ff3a1b82 */ /* 0x000e220000000a00 */
[C-C-:B------:R-:W-:Y:S02]  /*1330*/  @P1 IMAD R65, R56.reuse, UR5, R31.reuse ;  /* 0x0000000538411c24 */ /* 0x140fe4000f8e021f */
[C-C-:B------:R-:W-:Y:S01]  /*1340*/  @!P5 IMAD R67, R56.reuse, UR4, R31.reuse ;  /* 0x000000043843dc24 */ /* 0x140fe2000f8e021f */
[----:B------:R-:W-:Y:S01]  /*1350*/  UIADD3 UR4, UPT, UPT, UR5, 0x7, URZ ;  /* 0x0000000705047890 */ /* 0x000fe2000fffe0ff */
[----:B------:R-:W-:Y:S01]  /*1360*/  @!P4 IMAD R69, R56, UR8, R31 ;  /* 0x000000083845cc24 */ /* 0x000fe2000f8e021f */
[----:B------:R-:W-:Y:S02]  /*1370*/  UIADD3 UR8, UPT, UPT, UR5, 0x8, URZ ;  /* 0x0000000805087890 */ /* 0x000fe4000fffe0ff */
[----:B------:R-:W1:Y:S08]  /*1380*/  @!P5 LDC.64 R60, c[0x0][0x3a0] ;  /* 0x0000e800ff3cdb82 */ /* 0x000e700000000a00 */
[----:B------:R-:W2:Y:S01]  /*1390*/  @!P4 LDC.64 R62, c[0x0][0x3a0] ;  /* 0x0000e800ff3ecb82 */ /* 0x000ea20000000a00 */
[----:B0-----:R-:W-:-:S07]  /*13a0*/  @P1 IMAD.WIDE R58, R65, 0x4, R58 ;  /* 0x00000004413a1825 */ /* 0x001fce00078e023a */
[----:B------:R-:W0:Y:S01]  /*13b0*/  @!P6 LDC.64 R70, c[0x0][0x3a0] ;  /* 0x0000e800ff46eb82 */ /* 0x000e220000000a00 */
[----:B------:R3:W-:Y:S01]  /*13c0*/  @P1 STG.E desc[UR6][R58.64], R2 ;  /* 0x000000023a001986 */ /* 0x0007e2000c101906 */
[----:B------:R-:W-:Y:S01]  /*13d0*/  ISETP.LE.OR P1, PT, R57, UR11, P0 ;  /* 0x0000000b39007c0c */ /* 0x000fe20008723670 */
[----:B-1----:R-:W-:-:S05]  /*13e0*/  @!P5 IMAD.WIDE R60, R67, 0x4, R60 ;  /* 0x00000004433cd825 */ /* 0x002fca00078e023c */
[----:B------:R-:W1:Y:S01]  /*13f0*/  @!P3 LDC.64 R64, c[0x0][0x3a0] ;  /* 0x0000e800ff40bb82 */ /* 0x000e620000000a00 */
[----:B------:R4:W-:Y:S01]  /*1400*/  @!P5 STG.E desc[UR6][R60.64], R9 ;  /* 0x000000093c00d986 */ /* 0x0009e2000c101906 */
[----:B------:R-:W-:Y:S01]  /*1410*/  ISETP.LE.OR P5, PT, R57, UR8, P0 ;  /* 0x0000000839007c0c */ /* 0x000fe200087a3670 */
[----:B--2---:R-:W-:-:S05]  /*1420*/  @!P4 IMAD.WIDE R62, R69, 0x4, R62 ;  /* 0x00000004453ec825 */ /* 0x004fca00078e023e */
[----:B------:R-:W4:Y:S01]  /*1430*/  @!P2 LDC.64 R66, c[0x0][0x3a0] ;  /* 0x0000e800ff42ab82 */ /* 0x000f220000000a00 */
[----:B---3--:R-:W-:Y:S01]  /*1440*/  @!P3 IMAD R59, R56, UR9, R31 ;  /* 0x00000009383bbc24 */ /* 0x008fe2000f8e021f */
[----:B------:R2:W-:Y:S01]  /*1450*/  @!P4 STG.E desc[UR6][R62.64], R0 ;  /* 0x000000003e00c986 */ /* 0x0005e2000c101906 */
[----:B------:R-:W-:Y:S01]  /*1460*/  ISETP.LE.OR P4, PT, R57, UR4, P0 ;  /* 0x0000000439007c0c */ /* 0x000fe20008783670 */
[----:B------:R-:W-:-:S04]  /*1470*/  UIADD3 UR9, UPT, UPT, UR5, 0x9, URZ ;  /* 0x0000000905097890 */ /* 0x000fc8000fffe0ff */
[----:B------:R-:W3:Y:S01]  /*1480*/  @!P1 LDC.64 R68, c[0x0][0x3a0] ;  /* 0x0000e800ff449b82 */ /* 0x000ee20000000a00 */
[----:B-1----:R-:W-:-:S07]  /*1490*/  @!P3 IMAD.WIDE R58, R59, 0x4, R64 ;  /* 0x000000043b3ab825 */ /* 0x002fce00078e0240 */
[----:B------:R-:W1:Y:S01]  /*14a0*/  @!P5 LDC.64 R74, c[0x0][0x3a0] ;  /* 0x0000e800ff4adb82 */ /* 0x000e620000000a00 */
[----:B------:R-:W-:Y:S01]  /*14b0*/  @!P2 IMAD R65, R56, UR10, R31 ;  /* 0x0000000a3841ac24 */ /* 0x000fe2000f8e021f */
[----:B------:R5:W-:Y:S01]  /*14c0*/  @!P3 STG.E desc[UR6][R58.64], R123 ;  /* 0x0000007b3a00b986 */ /* 0x000be2000c101906 */
[----:B------:R-:W-:Y:S01]  /*14d0*/  ISETP.LE.OR P3, PT, R57, UR9, P0 ;  /* 0x0000000939007c0c */ /* 0x000fe20008763670 */
[----:B------:R-:W-:Y:S01]  /*14e0*/  UIADD3 UR10, UPT, UPT, UR5, 0xa, URZ ;  /* 0x0000000a050a7890 */ /* 0x000fe2000fffe0ff */
[----:B----4-:R-:W-:-:S03]  /*14f0*/  @!P2 IMAD.WIDE R60, R65, 0x4, R66 ;  /* 0x00000004413ca825 */ /* 0x010fc600078e0242 */
[----:B------:R-:W4:Y:S01]  /*1500*/  @!P4 LDC.64 R72, c[0x0][0x3a0] ;  /* 0x0000e800ff48cb82 */ /* 0x000f220000000a00 */
[C-C-:B--2---:R-:W-:Y:S01]  /*1510*/  @!P1 IMAD R63, R56.reuse, UR11, R31.reuse ;  /* 0x0000000b383f9c24 */ /* 0x144fe2000f8e021f */
[----:B------:R-:W-:Y:S01]  /*1520*/  UIADD3 UR11, UPT, UPT, UR5, 0xb, URZ ;  /* 0x0000000b050b7890 */ /* 0x000fe2000fffe0ff */
[----:B------:R-:W-:Y:S01]  /*1530*/  @!P6 IMAD R65, R56, UR12, R31 ;  /* 0x0000000c3841ec24 */ /* 0x000fe2000f8e021f */
[----:B------:R2:W-:Y:S01]  /*1540*/  @!P2 STG.E desc[UR6][R60.64], R122 ;  /* 0x0000007a3c00a986 */ /* 0x0005e2000c101906 */
[----:B---3--:R-:W-:Y:S01]  /*1550*/  @!P1 IMAD.WIDE R62, R63, 0x4, R68 ;  /* 0x000000043f3e9825 */ /* 0x008fe200078e0244 */
[----:B------:R-:W-:Y:S01]  /*1560*/  UIADD3 UR12, UPT, UPT, UR5, 0xc, URZ ;  /* 0x0000000c050c7890 */ /* 0x000fe2000fffe0ff */
[----:B------:R-:W-:Y:S01]  /*1570*/  ISETP.LE.OR P2, PT, R57, UR10, P0 ;  /* 0x0000000a39007c0c */ /* 0x000fe20008743670 */
[----:B------:R-:W3:Y:S01]  /*1580*/  @!P3 LDC.64 R68, c[0x0][0x3a0] ;  /* 0x0000e800ff44bb82 */ /* 0x000ee20000000a00 */
[----:B0-----:R-:W-:Y:S01]  /*1590*/  @!P6 IMAD.WIDE R64, R65, 0x4, R70 ;  /* 0x000000044140e825 */ /* 0x001fe200078e0246 */
[----:B------:R0:W-:Y:S01]  /*15a0*/  @!P1 STG.E desc[UR6][R62.64], R157 ;  /* 0x0000009d3e009986 */ /* 0x0001e2000c101906 */
[----:B------:R-:W-:-:S02]  /*15b0*/  ISETP.LE.OR P1, PT, R57, UR11, P0 ;  /* 0x0000000b39007c0c */ /* 0x000fc40008723670 */
[C-C-:B-----5:R-:W-:Y:S01]  /*15c0*/  @!P4 IMAD R59, R56.reuse, UR4, R31.reuse ;  /* 0x00000004383bcc24 */ /* 0x160fe2000f8e021f */
[----:B------:R5:W-:Y:S01]  /*15d0*/  @!P6 STG.E desc[UR6][R64.64], R120 ;  /* 0x000000784000e986 */ /* 0x000be2000c101906 */
[----:B------:R-:W-:Y:S01]  /*15e0*/  ISETP.LE.OR P6, PT, R57, UR12, P0 ;  /* 0x0000000c39007c0c */ /* 0x000fe200087c3670 */
[C-C-:B------:R-:W-:Y:S01]  /*15f0*/  @!P5 IMAD R67, R56.reuse, UR8, R31.reuse ;  /* 0x000000083843dc24 */ /* 0x140fe2000f8e021f */
[----:B------:R-:W-:Y:S01]  /*1600*/  UIADD3 UR4, UPT, UPT, UR5, 0xd, URZ ;  /* 0x0000000d05047890 */ /* 0x000fe2000fffe0ff */
[----:B--2---:R-:W-:Y:S01]  /*1610*/  @!P3 IMAD R61, R56, UR9, R31 ;  /* 0x00000009383dbc24 */ /* 0x004fe2000f8e021f */
[----:B------:R-:W-:Y:S01]  /*1620*/  UIADD3 UR8, UPT, UPT, UR5, 0xe, URZ ;  /* 0x0000000e05087890 */ /* 0x000fe2000fffe0ff */
[----:B-1----:R-:W-:Y:S01]  /*1630*/  @!P5 IMAD.WIDE R66, R67, 0x4, R74 ;  /* 0x000000044342d825 */ /* 0x002fe200078e024a */
[----:B------:R-:W1:Y:S01]  /*1640*/  @!P2 LDC.64 R70, c[0x0][0x3a0] ;  /* 0x0000e800ff46ab82 */ /* 0x000e620000000a00 */
[----:B------:R-:W-:Y:S02]  /*1650*/  UIADD3 UR9, UPT, UPT, UR5, 0xf, URZ ;  /* 0x0000000f05097890 */ /* 0x000fe4000fffe0ff */
[----:B----4-:R-:W-:-:S04]  /*1660*/  @!P4 IMAD.WIDE R58, R59, 0x4, R72 ;  /* 0x000000043b3ac825 */ /* 0x010fc800078e0248 */
[----:B------:R-:W-:Y:S01]  /*1670*/  @!P2 IMAD R9, R56, UR10, R31 ;  /* 0x0000000a3809ac24 */ /* 0x000fe2000f8e021f */
[----:B------:R1:W-:Y:S01]  /*1680*/  @!P4 STG.E desc[UR6][R58.64], R121 ;  /* 0x000000793a00c986 */ /* 0x0003e2000c101906 */
[----:B------:R-:W-:Y:S01]  /*1690*/  ISETP.LE.OR P4, PT, R57, UR4, P0 ;  /* 0x0000000439007c0c */ /* 0x000fe20008783670 */
[----:B0-----:R-:W0:Y:S01]  /*16a0*/  @!P1 LDC.64 R62, c[0x0][0x3a0] ;  /* 0x0000e800ff3e9b82 */ /* 0x001e220000000a00 */
[----:B---3--:R-:W-:Y:S01]  /*16b0*/  @!P3 IMAD.WIDE R60, R61, 0x4, R68 ;  /* 0x000000043d3cb825 */ /* 0x008fe200078e0244 */
[----:B------:R2:W-:Y:S01]  /*16c0*/  @!P5 STG.E desc[UR6][R66.64], R118 ;  /* 0x000000764200d986 */ /* 0x0005e2000c101906 */
[C---:B------:R-:W-:Y:S01]  /*16d0*/  ISETP.LE.OR P5, PT, R57.reuse, UR8, P0 ;  /* 0x0000000839007c0c */ /* 0x040fe200087a3670 */
[----:B------:R-:W-:Y:S02]  /*16e0*/  UIADD3 UR10, UPT, UPT, UR5, 0x10, URZ ;  /* 0x00000010050a7890 */ /* 0x000fe4000fffe0ff */
[----:B------:R3:W-:Y:S01]  /*16f0*/  @!P3 STG.E desc[UR6][R60.64], R55 ;  /* 0x000000373c00b986 */ /* 0x0007e2000c101906 */
[----:B------:R-:W-:Y:S01]  /*1700*/  ISETP.LE.OR P3, PT, R57, UR9, P0 ;  /* 0x0000000939007c0c */ /* 0x000fe20008763670 */
[----:B-----5:R-:W4:Y:S01]  /*1710*/  @!P6 LDC.64 R64, c[0x0][0x3a0] ;  /* 0x0000e800ff40eb82 */ /* 0x020f220000000a00 */
[----:B-1----:R-:W-:-:S07]  /*1720*/  @!P2 IMAD.WIDE R58, R9, 0x4, R70 ;  /* 0x00000004093aa825 */ /* 0x002fce00078e0246 */
[----:B------:R-:W1:Y:S01]  /*1730*/  @!P4 LDC.64 R68, c[0x0][0x3a0] ;  /* 0x0000e800ff44cb82 */ /* 0x000e620000000a00 */
[C-C-:B------:R-:W-:Y:S01]  /*1740*/  @!P1 IMAD R9, R56.reuse, UR11, R31.reuse ;  /* 0x0000000b38099c24 */ /* 0x140fe2000f8e021f */
[----:B------:R-:W-:Y:S01]  /*1750*/  UIADD3 UR11, UPT, UPT, UR5, 0x11, URZ ;  /* 0x00000011050b7890 */ /* 0x000fe2000fffe0ff */
[----:B--2---:R-:W-:Y:S01]  /*1760*/  @!P6 IMAD R67, R56, UR12, R31 ;  /* 0x0000000c3843ec24 */ /* 0x004fe2000f8e021f */
[----:B------:R2:W-:Y:S01]  /*1770*/  @!P2 STG.E desc[UR6][R58.64], R54 ;  /* 0x000000363a00a986 */ /* 0x0005e2000c101906 */
[----:B------:R-:W-:Y:S01]  /*1780*/  UIADD3 UR12, UPT, UPT, UR5, 0x12, URZ ;  /* 0x00000012050c7890 */ /* 0x000fe2000fffe0ff */
[----:B------:R-:W-:Y:S02]  /*1790*/  ISETP.LE.OR P2, PT, R57, UR10, P0 ;  /* 0x0000000a39007c0c */ /* 0x000fe40008743670 */
[----:B------:R-:W5:Y:S01]  /*17a0*/  @!P5 LDC.64 R72, c[0x0][0x3a0] ;  /* 0x0000e800ff48db82 */ /* 0x000f620000000a00 */
[----:B0-----:R-:W-:-:S04]  /*17b0*/  @!P1 IMAD.WIDE R62, R9, 0x4, R62 ;  /* 0x00000004093e9825 */ /* 0x001fc800078e023e */
[C---:B---3--:R-:W-:Y:S01]  /*17c0*/  @!P4 IMAD R61, R56.reuse, UR4, R31 ;  /* 0x00000004383dcc24 */ /* 0x048fe2000f8e021f */
[----:B------:R0:W-:Y:S01]  /*17d0*/  @!P1 STG.E desc[UR6][R62.64], R53 ;  /* 0x000000353e009986 */ /* 0x0001e2000c101906 */
[----:B------:R-:W-:Y:S01]  /*17e0*/  ISETP.LE.OR P1, PT, R57, UR11, P0 ;  /* 0x0000000b39007c0c */ /* 0x000fe20008723670 */
[----:B----4-:R-:W-:Y:S01]  /*17f0*/  @!P6 IMAD.WIDE R64, R67, 0x4, R64 ;  /* 0x000000044340e825 */ /* 0x010fe200078e0240 */
[----:B------:R-:W3:Y:S01]  /*1800*/  @!P3 LDC.64 R70, c[0x0][0x3a0] ;  /* 0x0000e800ff46bb82 */ /* 0x000ee20000000a00 */
[----:B------:R-:W-:Y:S02]  /*1810*/  UIADD3 UR4, UPT, UPT, UR5, 0x13, URZ ;  /* 0x0000001305047890 */ /* 0x000fe4000fffe0ff */
[C---:B------:R-:W-:Y:S01]  /*1820*/  @!P5 IMAD R67, R56.reuse, UR8, R31 ;  /* 0x000000083843dc24 */ /* 0x040fe2000f8e021f */
[----:B------:R3:W-:Y:S01]  /*1830*/  @!P6 STG.E desc[UR6][R64.64], R52 ;  /* 0x000000344000e986 */ /* 0x0007e2000c101906 */
[----:B------:R-:W-:Y:S01]  /*1840*/  ISETP.LE.OR P6, PT, R57, UR12, P0 ;  /* 0x0000000c39007c0c */ /* 0x000fe200087c3670 */
[----:B------:R-:W-:Y:S01]  /*1850*/  UIADD3 UR8, UPT, UPT, UR5, 0x14, URZ ;  /* 0x0000001405087890 */ /* 0x000fe2000fffe0ff */
[----:B-1----:R-:W-:Y:S01]  /*1860*/  @!P4 IMAD.WIDE R60, R61, 0x4, R68 ;  /* 0x000000043d3cc825 */ /* 0x002fe200078e0244 */
[----:B--2---:R-:W1:Y:S03]  /*1870*/  @!P2 LDC.64 R54, c[0x0][0x3a0] ;  /* 0x0000e800ff36ab82 */ /* 0x004e660000000a00 */
[C---:B0-----:R-:W-:Y:S01]  /*1880*/  @!P3 IMAD R53, R56.reuse, UR9, R31 ;  /* 0x000000093835bc24 */ /* 0x041fe2000f8e021f */
[----:B------:R-:W-:Y:S01]  /*1890*/  @!P4 STG.E desc[UR6][R60.64], R51 ;  /* 0x000000333c00c986 */ /* 0x000fe2000c101906 */
[----:B------:R-:W-:Y:S01]  /*18a0*/  ISETP.LE.OR P4, PT, R57, UR4, P0 ;  /* 0x0000000439007c0c */ /* 0x000fe20008783670 */
[----:B------:R-:W-:Y:S01]  /*18b0*/  UIADD3 UR9, UPT, UPT, UR5, 0x15, URZ ;  /* 0x0000001505097890 */ /* 0x000fe2000fffe0ff */
[----:B-----5:R-:W-:Y:S01]  /*18c0*/  @!P5 IMAD.WIDE R66, R67, 0x4, R72 ;  /* 0x000000044342d825 */ /* 0x020fe200078e0248 */
[----:B------:R-:W0:Y:S03]  /*18d0*/  @!P1 LDC.64 R58, c[0x0][0x3a0] ;  /* 0x0000e800ff3a9b82 */ /* 0x000e260000000a00 */
[----:B------:R-:W-:Y:S01]  /*18e0*/  @!P2 IMAD R9, R56, UR10, R31 ;  /* 0x0000000a3809ac24 */ /* 0x000fe2000f8e021f */
[----:B------:R1:W-:Y:S01]  /*18f0*/  @!P5 STG.E desc[UR6][R66.64], R50 ;  /* 0x000000324200d986 */ /* 0x0003e2000c101906 */
[----:B------:R-:W-:Y:S01]  /*1900*/  ISETP.LE.OR P5, PT, R57, UR8, P0 ;  /* 0x0000000839007c0c */ /* 0x000fe200087a3670 */
[----:B------:R-:W-:-:S02]  /*1910*/  UIADD3 UR10, UPT, UPT, UR5, 0x16, URZ ;  /* 0x00000016050a7890 */ /* 0x000fc4000fffe0ff */
[----:B------:R-:W2:Y:S01]  /*1920*/  @!P6 LDC.64 R62, c[0x0][0x3a0] ;  /* 0x0000e800ff3eeb82 */ /* 0x000ea20000000a00 */
[----:B---3--:R-:W-:-:S05]  /*1930*/  @!P3 IMAD.WIDE R52, R53, 0x4, R70 ;  /* 0x000000043534b825 */ /* 0x008fca00078e0246 */
[----:B------:R3:W-:Y:S01]  /*1940*/  @!P3 STG.E desc[UR6][R52.64], R49 ;  /* 0x000000313400b986 */ /* 0x0007e2000c101906 */
[----:B------:R-:W-:Y:S01]  /*1950*/  ISETP.LE.OR P3, PT, R57, UR9, P0 ;  /* 0x0000000939007c0c */ /* 0x000fe20008763670 */
[----:B------:R-:W4:Y:S01]  /*1960*/  @!P4 LDC.64 R64, c[0x0][0x3a0] ;  /* 0x0000e800ff40cb82 */ /* 0x000f220000000a00 */
[----:B-1----:R-:W-:-:S04]  /*1970*/  @!P2 IMAD.WIDE R50, R9, 0x4, R54 ;  /* 0x000000040932a825 */ /* 0x002fc800078e0236 */
[C-C-:B------:R-:W-:Y:S01]  /*1980*/  @!P1 IMAD R55, R56.reuse, UR11, R31.reuse ;  /* 0x0000000b38379c24 */ /* 0x140fe2000f8e021f */
[----:B------:R-:W-:Y:S01]  /*1990*/  UIADD3 UR11, UPT, UPT, UR5, 0x17, URZ ;  /* 0x00000017050b7890 */ /* 0x000fe2000fffe0ff */
[C---:B------:R-:W-:Y:S01]  /*19a0*/  @!P6 IMAD R9, R56.reuse, UR12, R31 ;  /* 0x0000000c3809ec24 */ /* 0x040fe2000f8e021f */
[----:B------:R-:W1:Y:S01]  /*19b0*/  @!P5 LDC.64 R60, c[0x0][0x3a0] ;  /* 0x0000e800ff3cdb82 */ /* 0x000e620000000a00 */
[----:B0-----:R-:W-:Y:S01]  /*19c0*/  @!P1 IMAD.WIDE R54, R55, 0x4, R58 ;  /* 0x0000000437369825 */ /* 0x001fe200078e023a */
[----:B------:R0:W-:Y:S01]  /*19d0*/  @!P2 STG.E desc[UR6][R50.64], R48 ;  /* 0x000000303200a986 */ /* 0x0001e2000c101906 */
[----:B------:R-:W-:Y:S01]  /*19e0*/  UIADD3 UR12, UPT, UPT, UR5, 0x18, URZ ;  /* 0x00000018050c7890 */ /* 0x000fe2000fffe0ff */
[C---:B------:R-:W-:Y:S01]  /*19f0*/  ISETP.LE.OR P2, PT, R57.reuse, UR10, P0 ;  /* 0x0000000a39007c0c */ /* 0x040fe20008743670 */
[C---:B---3--:R-:W-:Y:S01]  /*1a00*/  @!P4 IMAD R53, R56.reuse, UR4, R31 ;  /* 0x000000043835cc24 */ /* 0x048fe2000f8e021f */
[----:B------:R3:W-:Y:S01]  /*1a10*/  @!P1 STG.E desc[UR6][R54.64], R47 ;  /* 0x0000002f36009986 */ /* 0x0007e2000c101906 */
[----:B------:R-:W-:Y:S01]  /*1a20*/  ISETP.LE.OR P1, PT, R57, UR11, P0 ;  /* 0x0000000b39007c0c */ /* 0x000fe20008723670 */
[----:B--2---:R-:W-:Y:S01]  /*1a30*/  @!P6 IMAD.WIDE R58, R9, 0x4, R62 ;  /* 0x00000004093ae825 */ /* 0x004fe200078e023e */
[----:B------:R-:W-:Y:S01]  /*1a40*/  UIADD3 UR4, UPT, UPT, UR5, 0x19, URZ ;  /* 0x0000001905047890 */ /* 0x000fe2000fffe0ff */
[----:B------:R-:W2:Y:S02]  /*1a50*/  @!P3 LDC.64 R62, c[0x0][0x3a0] ;  /* 0x0000e800ff3ebb82 */ /* 0x000ea40000000a00 */
[----:B------:R-:W-:Y:S01]  /*1a60*/  @!P5 IMAD R9, R56, UR8, R31 ;  /* 0x000000083809dc24 */ /* 0x000fe2000f8e021f */
[----:B------:R-:W-:Y:S01]  /*1a70*/  @!P6 STG.E desc[UR6][R58.64], R46 ;  /* 0x0000002e3a00e986 */ /* 0x000fe2000c101906 */
[----:B------:R-:W-:Y:S01]  /*1a80*/  ISETP.LE.OR P6, PT, R57, UR12, P0 ;  /* 0x0000000c39007c0c */ /* 0x000fe200087c3670 */
[----:B------:R-:W-:Y:S01]  /*1a90*/  UIADD3 UR8, UPT, UPT, UR5, 0x1a, URZ ;  /* 0x0000001a05087890 */ /* 0x000fe2000fffe0ff */
[----:B----4-:R-:W-:-:S02]  /*1aa0*/  @!P4 IMAD.WIDE R52, R53, 0x4, R64 ;  /* 0x000000043534c825 */ /* 0x010fc400078e0240 */
[----:B0-----:R-:W0:Y:S02]  /*1ab0*/  @!P2 LDC.64 R48, c[0x0][0x3a0] ;  /* 0x0000e800ff30ab82 */ /* 0x001e240000000a00 */
[C---:B---3--:R-:W-:Y:S01]  /*1ac0*/  @!P3 IMAD R47, R56.reuse, UR9, R31 ;  /* 0x00000009382fbc24 */ /* 0x048fe2000f8e021f */
[----:B------:R3:W-:Y:S01]  /*1ad0*/  @!P4 STG.E desc[UR6][R52.64], R119 ;  /* 0x000000773400c986 */ /* 0x0007e2000c101906 */
[----:B------:R-:W-:Y:S01]  /*1ae0*/  ISETP.LE.OR P4, PT, R57, UR4, P0 ;  /* 0x0000000439007c0c */ /* 0x000fe20008783670 */
[----:B------:R-:W-:Y:S01]  /*1af0*/  UIADD3 UR9, UPT, UPT, UR5, 0x1b, URZ ;  /* 0x0000001b05097890 */ /* 0x000fe2000fffe0ff */
[----:B-1----:R-:W-:Y:S02]  /*1b00*/  @!P5 IMAD.WIDE R60, R9, 0x4, R60 ;  /* 0x00000004093cd825 */ /* 0x002fe400078e023c */
[----:B------:R-:W1:Y:S02]  /*1b10*/  @!P1 LDC.64 R50, c[0x0][0x3a0] ;  /* 0x0000e800ff329b82 */ /* 0x000e640000000a00 */
[C-C-:B------:R-:W-:Y:S01]  /*1b20*/  @!P2 IMAD R9, R56.reuse, UR10, R31.reuse ;  /* 0x0000000a3809ac24 */ /* 0x140fe2000f8e021f */
[----:B------:R-:W-:Y:S01]  /*1b30*/  @!P5 STG.E desc[UR6][R60.64], R44 ;  /* 0x0000002c3c00d986 */ /* 0x000fe2000c101906 */
[----:B------:R-:W-:Y:S01]  /*1b40*/  ISETP.LE.OR P5, PT, R57, UR8, P0 ;  /* 0x0000000839007c0c */ /* 0x000fe200087a3670 */
[----:B------:R-:W-:Y:S01]  /*1b50*/  UIADD3 UR10, UPT, UPT, UR5, 0x1c, URZ ;  /* 0x0000001c050a7890 */ /* 0x000fe2000fffe0ff */
[----:B---3--:R-:W-:-:S02]  /*1b60*/  @!P6 IMAD R53, R56, UR12, R31 ;  /* 0x0000000c3835ec24 */ /* 0x008fc4000f8e021f */
[----:B------:R-:W3:Y:S01]  /*1b70*/  @!P6 LDC.64 R54, c[0x0][0x3a0] ;  /* 0x0000e800ff36eb82 */ /* 0x000ee20000000a00 */
[----:B--2---:R-:W-:Y:S01]  /*1b80*/  @!P3 IMAD.WIDE R46, R47, 0x4, R62 ;  /* 0x000000042f2eb825 */ /* 0x004fe200078e023e */
[----:B------:R-:W-:-:S04]  /*1b90*/  UIADD3 UR12, UPT, UPT, UR5, 0x1e, URZ ;  /* 0x0000001e050c7890 */ /* 0x000fc8000fffe0ff */
[----:B------:R2:W-:Y:S01]  /*1ba0*/  @!P3 STG.E desc[UR6][R46.64], R43 ;  /* 0x0000002b2e00b986 */ /* 0x0005e2000c101906 */
[----:B------:R-:W-:Y:S01]  /*1bb0*/  ISETP.LE.OR P3, PT, R57, UR9, P0 ;  /* 0x0000000939007c0c */ /* 0x000fe20008763670 */
[----:B------:R-:W4:Y:S01]  /*1bc0*/  @!P4 LDC.64 R58, c[0x0][0x3a0] ;  /* 0x0000e800ff3acb82 */ /* 0x000f220000000a00 */
[----:B0-----:R-:W-:-:S04]  /*1bd0*/  @!P2 IMAD.WIDE R48, R9, 0x4, R48 ;  /* 0x000000040930a825 */ /* 0x001fc800078e0230 */
[----:B------:R-:W-:Y:S01]  /*1be0*/  @!P1 IMAD R9, R56, UR11, R31 ;  /* 0x0000000b38099c24 */ /* 0x000fe2000f8e021f */
[----:B------:R-:W-:Y:S01]  /*1bf0*/  UIADD3 UR11, UPT, UPT, UR5, 0x1d, URZ ;  /* 0x0000001d050b7890 */ /* 0x000fe2000fffe0ff */
[----:B------:R0:W-:Y:S01]  /*1c00*/  @!P2 STG.E desc[UR6][R48.64], R42 ;  /* 0x0000002a3000a986 */ /* 0x0001e2000c101906 */
[----:B------:R-:W5:Y:S01]  /*1c10*/  @!P5 LDC.64 R62, c[0x0][0x3a0] ;  /* 0x0000e800ff3edb82 */ /* 0x000f620000000a00 */
[----:B-1----:R-:W-:Y:S01]  /*1c20*/  @!P1 IMAD.WIDE R50, R9, 0x4, R50 ;  /* 0x0000000409329825 */ /* 0x002fe200078e0232 */
[----:B------:R-:W-:-:S03]  /*1c30*/  ISETP.LE.OR P2, PT, R57, UR10, P0 ;  /* 0x0000000a39007c0c */ /* 0x000fc60008743670 */
[C---:B--2---:R-:W-:Y:S01]  /*1c40*/  @!P4 IMAD R47, R56.reuse, UR4, R31 ;  /* 0x00000004382fcc24 */ /* 0x044fe2000f8e021f */
[----:B------:R1:W-:Y:S01]  /*1c50*/  @!P1 STG.E desc[UR6][R50.64], R45 ;  /* 0x0000002d32009986 */ /* 0x0003e2000c101906 */
[----:B------:R-:W-:Y:S01]  /*1c60*/  ISETP.LE.OR P1, PT, R57, UR11, P0 ;  /* 0x0000000b39007c0c */ /* 0x000fe20008723670 */
[----:B---3--:R-:W-:Y:S01]  /*1c70*/  @!P6 IMAD.WIDE R52, R53, 0x4, R54 ;  /* 0x000000043534e825 */ /* 0x008fe200078e0236 */
[----:B------:R-:W2:Y:S01]  /*1c80*/  @!P3 LDC.64 R60, c[0x0][0x3a0] ;  /* 0x0000e800ff3cbb82 */ /* 0x000ea20000000a00 */
[----:B------:R-:W-:Y:S02]  /*1c90*/  UIADD3 UR4, UPT, UPT, UR5, 0x1f, URZ ;  /* 0x0000001f05047890 */ /* 0x000fe4000fffe0ff */
[C---:B------:R-:W-:Y:S01]  /*1ca0*/  @!P5 IMAD R55, R56.reuse, UR8, R31 ;  /* 0x000000083837dc24 */ /* 0x040fe2000f8e021f */
[----:B------:R-:W-:Y:S01]  /*1cb0*/  @!P6 STG.E desc[UR6][R52.64], R40 ;  /* 0x000000283400e986 */ /* 0x000fe2000c101906 */
[----:B------:R-:W-:Y:S01]  /*1cc0*/  ISETP.LE.OR P6, PT, R57, UR12, P0 ;  /* 0x0000000c39007c0c */ /* 0x000fe200087c3670 */
[----:B------:R-:W-:Y:S01]  /*1cd0*/  UIADD3 UR8, UPT, UPT, UR5, 0x20, URZ ;  /* 0x0000002005087890 */ /* 0x000fe2000fffe0ff */
[----:B----4-:R-:W-:Y:S01]  /*1ce0*/  @!P4 IMAD.WIDE R46, R47, 0x4, R58 ;  /* 0x000000042f2ec825 */ /* 0x010fe200078e023a */
[----:B0-----:R-:W0:Y:S03]  /*1cf0*/  @!P2 LDC.64 R48, c[0x0][0x3a0] ;  /* 0x0000e800ff30ab82 */ /* 0x001e260000000a00 */
[C---:B------:R-:W-:Y:S01]  /*1d00*/  @!P3 IMAD R43, R56.reuse, UR9, R31 ;  /* 0x00000009382bbc24 */ /* 0x040fe2000f8e021f */
[----:B------:R3:W-:Y:S01]  /*1d10*/  @!P4 STG.E desc[UR6][R46.64], R39 ;  /* 0x000000272e00c986 */ /* 0x0007e2000c101906 */
[----:B------:R-:W-:Y:S01]  /*1d20*/  ISETP.LE.OR P4, PT, R57, UR4, P0 ;  /* 0x0000000439007c0c */ /* 0x000fe20008783670 */
[----:B------:R-:W-:Y:S01]  /*1d30*/  UIADD3 UR9, UPT, UPT, UR5, 0x21, URZ ;  /* 0x0000002105097890 */ /* 0x000fe2000fffe0ff */
[----:B-----5:R-:W-:Y:S01]  /*1d40*/  @!P5 IMAD.WIDE R54, R55, 0x4, R62 ;  /* 0x000000043736d825 */ /* 0x020fe200078e023e */
[----:B-1----:R-:W1:Y:S03]  /*1d50*/  @!P1 LDC.64 R44, c[0x0][0x3a0] ;  /* 0x0000e800ff2c9b82 */ /* 0x002e660000000a00 */
[----:B------:R-:W-:Y:S01]  /*1d60*/  @!P2 IMAD R9, R56, UR10, R31 ;  /* 0x0000000a3809ac24 */ /* 0x000fe2000f8e021f */
[----:B------:R0:W-:Y:S01]  /*1d70*/  @!P5 STG.E desc[UR6][R54.64], R41 ;  /* 0x000000293600d986 */ /* 0x0001e2000c101906 */
[----:B------:R-:W-:Y:S01]  /*1d80*/  ISETP.LE.OR P5, PT, R57, UR8, P0 ;  /* 0x0000000839007c0c */ /* 0x000fe200087a3670 */
[----:B------:R-:W-:-:S02]  /*1d90*/  UIADD3 UR10, UPT, UPT, UR5, 0x22, URZ ;  /* 0x00000022050a7890 */ /* 0x000fc4000fffe0ff */
[----:B------:R-:W4:Y:S01]  /*1da0*/  @!P6 LDC.64 R50, c[0x0][0x3a0] ;  /* 0x0000e800ff32eb82 */ /* 0x000f220000000a00 */
[----:B--2---:R-:W-:-:S04]  /*1db0*/  @!P3 IMAD.WIDE R42, R43, 0x4, R60 ;  /* 0x000000042b2ab825 */ /* 0x004fc800078e023c */
[----:B---3--:R-:W-:Y:S01]  /*1dc0*/  @!P6 IMAD R47, R56, UR12, R31 ;  /* 0x0000000c382fec24 */ /* 0x008fe2000f8e021f */
[----:B------:R2:W-:Y:S01]  /*1dd0*/  @!P3 STG.E desc[UR6][R42.64], R37 ;  /* 0x000000252a00b986 */ /* 0x0005e2000c101906 */
[----:B------:R-:W-:Y:S01]  /*1de0*/  ISETP.LE.OR P3, PT, R57, UR9, P0 ;  /* 0x0000000939007c0c */ /* 0x000fe20008763670 */
[----:B------:R-:W3:Y:S01]  /*1df0*/  @!P4 LDC.64 R52, c[0x0][0x3a0] ;  /* 0x0000e800ff34cb82 */ /* 0x000ee20000000a00 */
[----:B0-----:R-:W-:Y:S01]  /*1e00*/  @!P2 IMAD.WIDE R40, R9, 0x4, R48 ;  /* 0x000000040928a825 */ /* 0x001fe200078e0230 */
[----:B------:R-:W-:-:S03]  /*1e10*/  UIADD3 UR12, UPT, UPT, UR5, 0x24, URZ ;  /* 0x00000024050c7890 */ /* 0x000fc6000fffe0ff */
        /* <DEDUP_REMOVED lines=9> */
[----:B----4-:R-:W-:Y:S01]  /*1eb0*/  @!P6 IMAD.WIDE R46, R47, 0x4, R50 ;  /* 0x000000042f2ee825 */ /* 0x010fe200078e0232 */
[----:B------:R-:W-:Y:S01]  /*1ec0*/  UIADD3 UR4, UPT, UPT, UR5, 0x25, URZ ;  /* 0x0000002505047890 */ /* 0x000fe2000fffe0ff */
[----:B------:R-:W2:Y:S02]  /*1ed0*/  @!P3 LDC.64 R50, c[0x0][0x3a0] ;  /* 0x0000e800ff32bb82 */ /* 0x000ea40000000a00 */
[----:B------:R-:W-:Y:S01]  /*1ee0*/  @!P5 IMAD R49, R56, UR8, R31 ;  /* 0x000000083831dc24 */ /* 0x000fe2000f8e021f */
[----:B------:R4:W-:Y:S01]  /*1ef0*/  @!P6 STG.E desc[UR6][R46.64], R34 ;  /* 0x000000222e00e986 */ /* 0x0009e2000c101906 */
[----:B------:R-:W-:Y:S01]  /*1f00*/  ISETP.LE.OR P6, PT, R57, UR12, P0 ;  /* 0x0000000c39007c0c */ /* 0x000fe200087c3670 */
[----:B------:R-:W-:Y:S01]  /*1f10*/  UIADD3 UR8, UPT, UPT, UR5, 0x26, URZ ;  /* 0x0000002605087890 */ /* 0x000fe2000fffe0ff */
[----:B---3--:R-:W-:-:S02]  /*1f20*/  @!P4 IMAD.WIDE R42, R43, 0x4, R52 ;  /* 0x000000042b2ac825 */ /* 0x008fc400078e0234 */
[----:B0-----:R-:W0:Y:S02]  /*1f30*/  @!P2 LDC.64 R40, c[0x0][0x3a0] ;  /* 0x0000e800ff28ab82 */ /* 0x001e240000000a00 */
[C---:B------:R-:W-:Y:S01]  /*1f40*/  @!P3 IMAD R37, R56.reuse, UR9, R31 ;  /* 0x000000093825bc24 */ /* 0x040fe2000f8e021f */
[----:B------:R-:W-:Y:S01]  /*1f50*/  @!P4 STG.E desc[UR6][R42.64], R33 ;  /* 0x000000212a00c986 */ /* 0x000fe2000c101906 */
[----:B------:R-:W-:Y:S01]  /*1f60*/  ISETP.LE.OR P4, PT, R57, UR4, P0 ;  /* 0x0000000439007c0c */ /* 0x000fe20008783670 */
[----:B------:R-:W-:Y:S01]  /*1f70*/  UIADD3 UR9, UPT, UPT, UR5, 0x27, URZ ;  /* 0x0000002705097890 */ /* 0x000fe2000fffe0ff */
[----:B-----5:R-:W-:Y:S02]  /*1f80*/  @!P5 IMAD.WIDE R48, R49, 0x4, R58 ;  /* 0x000000043130d825 */ /* 0x020fe400078e023a */
[----:B-1----:R-:W1:Y:S02]  /*1f90*/  @!P1 LDC.64 R38, c[0x0][0x3a0] ;  /* 0x0000e800ff269b82 */ /* 0x002e640000000a00 */
[----:B------:R-:W-:Y:S01]  /*1fa0*/  @!P2 IMAD R9, R56, UR10, R31 ;  /* 0x0000000a3809ac24 */ /* 0x000fe2000f8e021f */
[----:B------:R0:W-:Y:S01]  /*1fb0*/  @!P5 STG.E desc[UR6][R48.64], R35 ;  /* 0x000000233000d986 */ /* 0x0001e2000c101906 */
[----:B------:R-:W-:Y:S01]  /*1fc0*/  ISETP.LE.OR P5, PT, R57, UR8, P0 ;  /* 0x0000000839007c0c */ /* 0x000fe200087a3670 */
[----:B------:R-:W-:-:S03]  /*1fd0*/  UIADD3 UR10, UPT, UPT, UR5, 0x28, URZ ;  /* 0x00000028050a7890 */ /* 0x000fc6000fffe0ff */
[----:B------:R-:W3:Y:S01]  /*1fe0*/  @!P6 LDC.64 R44, c[0x0][0x3a0] ;  /* 0x0000e800ff2ceb82 */ /* 0x000ee20000000a00 */
[----:B--2---:R-:W-:-:S05]  /*1ff0*/  @!P3 IMAD.WIDE R36, R37, 0x4, R50 ;  /* 0x000000042524b825 */ /* 0x004fca00078e0232 */
[----:B------:R2:W-:Y:S01]  /*2000*/  @!P3 STG.E desc[UR6][R36.64], R30 ;  /* 0x0000001e2400b986 */ /* 0x0005e2000c101906 */
[----:B------:R-:W-:Y:S01]  /*2010*/  ISETP.LE.OR P3, PT, R57, UR9, P0 ;  /* 0x0000000939007c0c */ /* 0x000fe20008763670 */
[----:B----4-:R-:W4:Y:S01]  /*2020*/  @!P4 LDC.64 R46, c[0x0][0x3a0] ;  /* 0x0000e800ff2ecb82 */ /* 0x010f220000000a00 */
[----:B0-----:R-:W-:-:S04]  /*2030*/  @!P2 IMAD.WIDE R34, R9, 0x4, R40 ;  /* 0x000000040922a825 */ /* 0x001fc800078e0228 */
[C-C-:B------:R-:W-:Y:S01]  /*2040*/  @!P1 IMAD R9, R56.reuse, UR11, R31.reuse ;  /* 0x0000000b38099c24 */ /* 0x140fe2000f8e021f */
[----:B------:R-:W-:Y:S01]  /*2050*/  UIADD3 UR11, UPT, UPT, UR5, 0x29, URZ ;  /* 0x00000029050b7890 */ /* 0x000fe2000fffe0ff */
[C---:B------:R-:W-:Y:S01]  /*2060*/  @!P6 IMAD R41, R56.reuse, UR12, R31 ;  /* 0x0000000c3829ec24 */ /* 0x040fe2000f8e021f */
[----:B------:R-:W0:Y:S01]  /*2070*/  @!P5 LDC.64 R42, c[0x0][0x3a0] ;  /* 0x0000e800ff2adb82 */ /* 0x000e220000000a00 */
[----:B-1----:R-:W-:Y:S01]  /*2080*/  @!P1 IMAD.WIDE R38, R9, 0x4, R38 ;  /* 0x0000000409269825 */ /* 0x002fe200078e0226 */
[----:B------:R-:W-:Y:S01]  /*2090*/  UIADD3 UR12, UPT, UPT, UR5, 0x2a, URZ ;  /* 0x0000002a050c7890 */ /* 0x000fe2000fffe0ff */
[----:B------:R1:W-:Y:S01]  /*20a0*/  @!P2 STG.E desc[UR6][R34.64], R155 ;  /* 0x0000009b2200a986 */ /* 0x0003e2000c101906 */
[----:B------:R-:W-:Y:S01]  /*20b0*/  ISETP.LE.OR P2, PT, R57, UR10, P0 ;  /* 0x0000000a39007c0c */ /* 0x000fe20008743670 */
[C---:B--2---:R-:W-:Y:S01]  /*20c0*/  @!P4 IMAD R37, R56.reuse, UR4, R31 ;  /* 0x000000043825cc24 */ /* 0x044fe2000f8e021f */
[----:B------:R-:W-:Y:S01]  /*20d0*/  UIADD3 UR4, UPT, UPT, UR5, 0x2b, URZ ;  /* 0x0000002b05047890 */ /* 0x000fe2000fffe0ff */
[----:B------:R2:W-:Y:S01]  /*20e0*/  @!P1 STG.E desc[UR6][R38.64], R29 ;  /* 0x0000001d26009986 */ /* 0x0005e2000c101906 */
[----:B---3--:R-:W-:Y:S01]  /*20f0*/  @!P6 IMAD.WIDE R40, R41, 0x4, R44 ;  /* 0x000000042928e825 */ /* 0x008fe200078e022c */
[C---:B------:R-:W-:Y:S01]  /*2100*/  ISETP.LE.OR P1, PT, R57.reuse, UR11, P0 ;  /* 0x0000000b39007c0c */ /* 0x040fe20008723670 */
[----:B------:R-:W3:Y:S02]  /*2110*/  @!P3 LDC.64 R44, c[0x0][0x3a0] ;  /* 0x0000e800ff2cbb82 */ /* 0x000ee40000000a00 */
[----:B------:R-:W-:Y:S01]  /*2120*/  @!P5 IMAD R9, R56, UR8, R31 ;  /* 0x000000083809dc24 */ /* 0x000fe2000f8e021f */
[----:B------:R5:W-:Y:S01]  /*2130*/  @!P6 STG.E desc[UR6][R40.64], R153 ;  /* 0x000000992800e986 */ /* 0x000be2000c101906 */
[----:B------:R-:W-:Y:S01]  /*2140*/  ISETP.LE.OR P6, PT, R57, UR12, P0 ;  /* 0x0000000c39007c0c */ /* 0x000fe200087c3670 */
[----:B------:R-:W-:Y:S01]  /*2150*/  UIADD3 UR8, UPT, UPT, UR5, 0x2c, URZ ;  /* 0x0000002c05087890 */ /* 0x000fe2000fffe0ff */
[----:B----4-:R-:W-:-:S02]  /*2160*/  @!P4 IMAD.WIDE R36, R37, 0x4, R46 ;  /* 0x000000042524c825 */ /* 0x010fc400078e022e */
[----:B-1----:R-:W1:Y:S02]  /*2170*/  @!P2 LDC.64 R34, c[0x0][0x3a0] ;  /* 0x0000e800ff22ab82 */ /* 0x002e640000000a00 */
[C---:B--2---:R-:W-:Y:S01]  /*2180*/  @!P3 IMAD R29, R56.reuse, UR9, R31 ;  /* 0x00000009381dbc24 */ /* 0x044fe2000f8e021f */
[----:B------:R1:W-:Y:S01]  /*2190*/  @!P4 STG.E desc[UR6][R36.64], R27 ;  /* 0x0000001b2400c986 */ /* 0x0003e2000c101906 */
[----:B------:R-:W-:Y:S01]  /*21a0*/  ISETP.LE.OR P4, PT, R57, UR4, P0 ;  /* 0x0000000439007c0c */ /* 0x000fe20008783670 */
[----:B------:R-:W-:Y:S01]  /*21b0*/  UIADD3 UR9, UPT, UPT, UR5, 0x2d, URZ ;  /* 0x0000002d05097890 */ /* 0x000fe2000fffe0ff */
[----:B0-----:R-:W-:Y:S02]  /*21c0*/  @!P5 IMAD.WIDE R42, R9, 0x4, R42 ;  /* 0x00000004092ad825 */ /* 0x001fe400078e022a */
[----:B------:R-:W0:Y:S02]  /*21d0*/  @!P1 LDC.64 R38, c[0x0][0x3a0] ;  /* 0x0000e800ff269b82 */ /* 0x000e240000000a00 */
[C-C-:B------:R-:W-:Y:S01]  /*21e0*/  @!P2 IMAD R9, R56.reuse, UR10, R31.reuse ;  /* 0x0000000a3809ac24 */ /* 0x140fe2000f8e021f */
[----:B------:R0:W-:Y:S01]  /*21f0*/  @!P5 STG.E desc[UR6][R42.64], R32 ;  /* 0x000000202a00d986 */ /* 0x0001e2000c101906 */
[----:B------:R-:W-:Y:S01]  /*2200*/  ISETP.LE.OR P5, PT, R57, UR8, P0 ;  /* 0x0000000839007c0c */ /* 0x000fe200087a3670 */
[----:B------:R-:W-:Y:S01]  /*2210*/  @!P1 IMAD R33, R56, UR11, R31 ;  /* 0x0000000b38219c24 */ /* 0x000fe2000f8e021f */
[----:B------:R-:W-:-:S02]  /*2220*/  UIADD3 UR10, UPT, UPT, UR5, 0x2e, URZ ;  /* 0x0000002e050a7890 */ /* 0x000fc4000fffe0ff */
[----:B-----5:R-:W2:Y:S01]  /*2230*/  @!P6 LDC.64 R40, c[0x0][0x3a0] ;  /* 0x0000e800ff28eb82 */ /* 0x020ea20000000a00 */
[----:B---3--:R-:W-:Y:S01]  /*2240*/  @!P3 IMAD.WIDE R28, R29, 0x4, R44 ;  /* 0x000000041d1cb825 */ /* 0x008fe200078e022c */
[----:B------:R-:W-:-:S04]  /*2250*/  UIADD3 UR11, UPT, UPT, UR5, 0x2f, URZ ;  /* 0x0000002f050b7890 */ /* 0x000fc8000fffe0ff */
[----:B------:R3:W-:Y:S01]  /*2260*/  @!P3 STG.E desc[UR6][R28.64], R25 ;  /* 0x000000191c00b986 */ /* 0x0007e2000c101906 */
[----:B------:R-:W-:Y:S01]  /*2270*/  ISETP.LE.OR P3, PT, R57, UR9, P0 ;  /* 0x0000000939007c0c */ /* 0x000fe20008763670 */
[----:B------:R-:W4:Y:S01]  /*2280*/  @!P4 LDC.64 R44, c[0x0][0x3a0] ;  /* 0x0000e800ff2ccb82 */ /* 0x000f220000000a00 */
[----:B-1----:R-:W-:-:S04]  /*2290*/  @!P2 IMAD.WIDE R26, R9, 0x4, R34 ;  /* 0x00000004091aa825 */ /* 0x002fc800078e0222 */
[----:B------:R-:W-:Y:S01]  /*22a0*/  @!P6 IMAD R35, R56, UR12, R31 ;  /* 0x0000000c3823ec24 */ /* 0x000fe2000f8e021f */
[----:B------:R1:W-:Y:S01]  /*22b0*/  @!P2 STG.E desc[UR6][R26.64], R151 ;  /* 0x000000971a00a986 */ /* 0x0003e2000c101906 */
[----:B------:R-:W-:Y:S01]  /*22c0*/  ISETP.LE.OR P2, PT, R57, UR10, P0 ;  /* 0x0000000a39007c0c */ /* 0x000fe20008743670 */
[----:B------:R-:W5:Y:S01]  /*22d0*/  @!P5 LDC.64 R36, c[0x0][0x3a0] ;  /* 0x0000e800ff24db82 */ /* 0x000f620000000a00 */
[----:B0-----:R-:W-:Y:S01]  /*22e0*/  @!P1 IMAD.WIDE R32, R33, 0x4, R38 ;  /* 0x0000000421209825 */ /* 0x001fe200078e0226 */
[----:B------:R-:W-:-:S03]  /*22f0*/  UIADD3 UR12, UPT, UPT, UR5, 0x30, URZ ;  /* 0x00000030050c7890 */ /* 0x000fc6000fffe0ff */
[C-C-:B---3--:R-:W-:Y:S01]  /*2300*/  @!P4 IMAD R29, R56.reuse, UR4, R31.reuse ;  /* 0x00000004381dcc24 */ /* 0x148fe2000f8e021f */
[----:B------:R0:W-:Y:S01]  /*2310*/  @!P1 STG.E desc[UR6][R32.64], R23 ;  /* 0x0000001720009986 */ /* 0x0001e2000c101906 */
[C---:B------:R-:W-:Y:S01]  /*2320*/  @!P5 IMAD R9, R56.reuse, UR8, R31 ;  /* 0x000000083809dc24 */ /* 0x040fe2000f8e021f */
[----:B------:R-:W3:Y:S01]  /*2330*/  @!P3 LDC.64 R38, c[0x0][0x3a0] ;  /* 0x0000e800ff26bb82 */ /* 0x000ee20000000a00 */
[----:B--2---:R-:W-:Y:S01]  /*2340*/  @!P6 IMAD.WIDE R34, R35, 0x4, R40 ;  /* 0x000000042322e825 */ /* 0x004fe200078e0228 */
[C---:B------:R-:W-:Y:S01]  /*2350*/  ISETP.LE.OR P1, PT, R57.reuse, UR12, P0 ;  /* 0x0000000c39007c0c */ /* 0x040fe20008723670 */
[----:B------:R-:W-:Y:S02]  /*2360*/  UIADD3 UR4, UPT, UPT, UR5, 0x31, URZ ;  /* 0x0000003105047890 */ /* 0x000fe4000fffe0ff */
[----:B------:R-:W-:Y:S01]  /*2370*/  UIADD3 UR8, UPT, UPT, UR5, 0x32, URZ ;  /* 0x0000003205087890 */ /* 0x000fe2000fffe0ff */
[----:B------:R2:W-:Y:S01]  /*2380*/  @!P6 STG.E desc[UR6][R34.64], R149 ;  /* 0x000000952200e986 */ /* 0x0005e2000c101906 */
[----:B------:R-:W-:Y:S01]  /*2390*/  ISETP.LE.OR P6, PT, R57, UR11, P0 ;  /* 0x0000000b39007c0c */ /* 0x000fe200087c3670 */
[----:B----4-:R-:W-:Y:S01]  /*23a0*/  @!P4 IMAD.WIDE R28, R29, 0x4, R44 ;  /* 0x000000041d1cc825 */ /* 0x010fe200078e022c */
[----:B-1----:R-:W1:Y:S03]  /*23b0*/  @!P2 LDC.64 R26, c[0x0][0x3a0] ;  /* 0x0000e800ff1aab82 */ /* 0x002e660000000a00 */
[C---:B0-----:R-:W-:Y:S01]  /*23c0*/  @!P3 IMAD R23, R56.reuse, UR9, R31 ;  /* 0x000000093817bc24 */ /* 0x041fe2000f8e021f */
[----:B------:R0:W-:Y:S01]  /*23d0*/  @!P4 STG.E desc[UR6][R28.64], R21 ;  /* 0x000000151c00c986 */ /* 0x0001e2000c101906 */
[----:B------:R-:W-:Y:S01]  /*23e0*/  ISETP.LE.OR P4, PT, R57, UR8, P0 ;  /* 0x0000000839007c0c */ /* 0x000fe20008783670 */
[----:B------:R-:W-:Y:S01]  /*23f0*/  UIADD3 UR9, UPT, UPT, UR5, 0x33, URZ ;  /* 0x0000003305097890 */ /* 0x000fe2000fffe0ff */
[----:B-----5:R-:W-:Y:S01]  /*2400*/  @!P5 IMAD.WIDE R36, R9, 0x4, R36 ;  /* 0x000000040924d825 */ /* 0x020fe200078e0224 */
[----:B--2---:R-:W2:Y:S03]  /*2410*/  @!P1 LDC.64 R34, c[0x0][0x3a0] ;  /* 0x0000e800ff229b82 */ /* 0x004ea60000000a00 */
[C-C-:B------:R-:W-:Y:S01]  /*2420*/  @!P2 IMAD R9, R56.reuse, UR10, R31.reuse ;  /* 0x0000000a3809ac24 */ /* 0x140fe2000f8e021f */
[----:B------:R-:W-:Y:S01]  /*2430*/  @!P5 STG.E desc[UR6][R36.64], R147 ;  /* 0x000000932400d986 */ /* 0x000fe2000c101906 */
[----:B------:R-:W-:Y:S01]  /*2440*/  ISETP.LE.OR P5, PT, R57, UR4, P0 ;  /* 0x0000000439007c0c */ /* 0x000fe200087a3670 */
[----:B------:R-:W-:Y:S01]  /*2450*/  @!P6 IMAD R25, R56, UR11, R31 ;  /* 0x0000000b3819ec24 */ /* 0x000fe2000f8e021f */
[----:B------:R-:W-:Y:S01]  /*2460*/  UIADD3 UR10, UPT, UPT, UR5, 0x34, URZ ;  /* 0x00000034050a7890 */ /* 0x000fe2000fffe0ff */
[----:B---3--:R-:W-:Y:S01]  /*2470*/  @!P3 IMAD.WIDE R22, R23, 0x4, R38 ;  /* 0x000000041716b825 */ /* 0x008fe200078e0226 */
[----:B------:R-:W3:Y:S01]  /*2480*/  @!P6 LDC.64 R32, c[0x0][0x3a0] ;  /* 0x0000e800ff20eb82 */ /* 0x000ee20000000a00 */
[----:B------:R-:W-:-:S02]  /*2490*/  UIADD3 UR11, UPT, UPT, UR5, 0x35, URZ ;  /* 0x00000035050b7890 */ /* 0x000fc4000fffe0ff */
[C---:B0-----:R-:W-:Y:S01]  /*24a0*/  @!P1 IMAD R29, R56.reuse, UR12, R31 ;  /* 0x0000000c381d9c24 */ /* 0x041fe2000f8e021f */
[----:B------:R0:W-:Y:S01]  /*24b0*/  @!P3 STG.E desc[UR6][R22.64], R19 ;  /* 0x000000131600b986 */ /* 0x0001e2000c101906 */
[----:B------:R-:W-:Y:S01]  /*24c0*/  UIADD3 UR12, UPT, UPT, UR5, 0x36, URZ ;  /* 0x00000036050c7890 */ /* 0x000fe2000fffe0ff */
[----:B-1----:R-:W-:Y:S02]  /*24d0*/  @!P2 IMAD.WIDE R20, R9, 0x4, R26 ;  /* 0x000000040914a825 */ /* 0x002fe400078e021a */
[----:B------:R-:W1:Y:S01]  /*24e0*/  @!P4 LDC.64 R40, c[0x0][0x3a0] ;  /* 0x0000e800ff28cb82 */ /* 0x000e620000000a00 */
[C---:B------:R-:W-:Y:S01]  /*24f0*/  ISETP.LE.OR P3, PT, R57.reuse, UR11, P0 ;  /* 0x0000000b39007c0c */ /* 0x040fe20008763670 */
[----:B------:R-:W-:Y:S01]  /*2500*/  @!P4 IMAD R9, R56, UR8, R31 ;  /* 0x000000083809cc24 */ /* 0x000fe2000f8e021f */
[----:B------:R4:W-:Y:S01]  /*2510*/  @!P2 STG.E desc[UR6][R20.64], R145 ;  /* 0x000000911400a986 */ /* 0x0009e2000c101906 */
[----:B------:R-:W-:Y:S01]  /*2520*/  ISETP.LE.OR P2, PT, R57, UR9, P0 ;  /* 0x0000000939007c0c */ /* 0x000fe20008743670 */
[----:B------:R-:W-:-:S03]  /*2530*/  UIADD3 UR8, UPT, UPT, UR5, 0x38, URZ ;  /* 0x0000003805087890 */ /* 0x000fc6000fffe0ff */
[----:B------:R-:W5:Y:S01]  /*2540*/  @!P5 LDC.64 R38, c[0x0][0x3a0] ;  /* 0x0000e800ff26db82 */ /* 0x000f620000000a00 */
[----:B--2---:R-:W-:-:S04]  /*2550*/  @!P1 IMAD.WIDE R28, R29, 0x4, R34 ;  /* 0x000000041d1c9825 */ /* 0x004fc800078e0222 */
[----:B0-----:R-:W-:Y:S01]  /*2560*/  @!P5 IMAD R19, R56, UR4, R31 ;  /* 0x000000043813dc24 */ /* 0x001fe2000f8e021f */
[----:B------:R-:W-:Y:S01]  /*2570*/  UIADD3 UR4, UPT, UPT, UR5, 0x37, URZ ;  /* 0x0000003705047890 */ /* 0x000fe2000fffe0ff */
[----:B---3--:R-:W-:Y:S02]  /*2580*/  @!P6 IMAD.WIDE R26, R25, 0x4, R32 ;  /* 0x00000004191ae825 */ /* 0x008fe400078e0220 */
[----:B----4-:R-:W0:Y:S03]  /*2590*/  @!P2 LDC.64 R20, c[0x0][0x3a0] ;  /* 0x0000e800ff14ab82 */ /* 0x010e260000000a00 */
[----:B------:R2:W-:Y:S01]  /*25a0*/  @!P6 STG.E desc[UR6][R26.64], R17 ;  /* 0x000000111a00e986 */ /* 0x0005e2000c101906 */
[----:B------:R-:W-:-:S03]  /*25b0*/  ISETP.LE.OR P6, PT, R57, UR10, P0 ;  /* 0x0000000a39007c0c */ /* 0x000fc600087c3670 */
[----:B------:R-:W-:Y:S01]  /*25c0*/  @!P1 STG.E desc[UR6][R28.64], R143 ;  /* 0x0000008f1c009986 */ /* 0x000fe2000c101906 */
[----:B------:R-:W-:Y:S01]  /*25d0*/  ISETP.LE.OR P1, PT, R57, UR12, P0 ;  /* 0x0000000c39007c0c */ /* 0x000fe20008723670 */
[----:B-----5:R-:W-:Y:S01]  /*25e0*/  @!P5 IMAD.WIDE R18, R19, 0x4, R38 ;  /* 0x000000041312d825 */ /* 0x020fe200078e0226 */
[----:B--2---:R-:W2:Y:S03]  /*25f0*/  @!P3 LDC.64 R26, c[0x0][0x3a0] ;  /* 0x0000e800ff1abb82 */ /* 0x004ea60000000a00 */
[----:B-1----:R-:W-:Y:S01]  /*2600*/  @!P4 IMAD.WIDE R16, R9, 0x4, R40 ;  /* 0x000000040910c825 */ /* 0x002fe200078e0228 */
[----:B------:R1:W-:Y:S01]  /*2610*/  @!P5 STG.E desc[UR6][R18.64], R15 ;  /* 0x0000000f1200d986 */ /* 0x0003e2000c101906 */
[C---:B------:R-:W-:Y:S02]  /*2620*/  ISETP.LE.OR P5, PT, R57.reuse, UR8, P0 ;  /* 0x0000000839007c0c */ /* 0x040fe400087a3670 */
[----:B------:R-:W-:Y:S01]  /*2630*/  @!P2 IMAD R9, R56, UR9, R31 ;  /* 0x000000093809ac24 */ /* 0x000fe2000f8e021f */
[----:B------:R3:W-:Y:S01]  /*2640*/  @!P4 STG.E desc[UR6][R16.64], R133 ;  /* 0x000000851000c986 */ /* 0x0007e2000c101906 */
[----:B------:R-:W-:Y:S01]  /*2650*/  ISETP.LE.OR P4, PT, R57, UR4, P0 ;  /* 0x0000000439007c0c */ /* 0x000fe20008783670 */
[----:B------:R-:W3:Y:S01]  /*2660*/  @!P6 LDC.64 R22, c[0x0][0x3a0] ;  /* 0x0000e800ff16eb82 */ /* 0x000ee20000000a00 */
[----:B0-----:R-:W-:Y:S01]  /*2670*/  @!P2 IMAD.WIDE R20, R9, 0x4, R20 ;  /* 0x000000040914a825 */ /* 0x001fe200078e0214 */
[----:B------:R-:W-:-:S03]  /*2680*/  UIADD3 UR9, UPT, UPT, UR5, 0x39, URZ ;  /* 0x0000003905097890 */ /* 0x000fc6000fffe0ff */
[C-C-:B------:R-:W-:Y:S01]  /*2690*/  @!P6 IMAD R9, R56.reuse, UR10, R31.reuse ;  /* 0x0000000a3809ec24 */ /* 0x140fe2000f8e021f */
[----:B------:R-:W-:Y:S01]  /*26a0*/  @!P2 STG.E desc[UR6][R20.64], R14 ;  /* 0x0000000e1400a986 */ /* 0x000fe2000c101906 */
[C-C-:B-1----:R-:W-:Y:S01]  /*26b0*/  @!P3 IMAD R19, R56.reuse, UR11, R31.reuse ;  /* 0x0000000b3813bc24 */ /* 0x142fe2000f8e021f */
[----:B------:R-:W0:Y:S01]  /*26c0*/  @!P1 LDC.64 R28, c[0x0][0x3a0] ;  /* 0x0000e800ff1c9b82 */ /* 0x000e220000000a00 */
[C---:B------:R-:W-:Y:S01]  /*26d0*/  @!P1 IMAD R15, R56.reuse, UR12, R31 ;  /* 0x0000000c380f9c24 */ /* 0x040fe2000f8e021f */
[----:B------:R-:W-:Y:S02]  /*26e0*/  UIADD3 UR10, UPT, UPT, UR5, 0x3a, URZ ;  /* 0x0000003a050a7890 */ /* 0x000fe4000fffe0ff */
[----:B------:R-:W-:Y:S01]  /*26f0*/  UIADD3 UR11, UPT, UPT, UR5, 0x3d, URZ ;  /* 0x0000003d050b7890 */ /* 0x000fe2000fffe0ff */
[----:B--2---:R-:W-:Y:S01]  /*2700*/  @!P3 IMAD.WIDE R18, R19, 0x4, R26 ;  /* 0x000000041312b825 */ /* 0x004fe200078e021a */
[----:B------:R-:W-:Y:S02]  /*2710*/  UIADD3 UR12, UPT, UPT, UR5, 0x3e, URZ ;  /* 0x0000003e050c7890 */ /* 0x000fe4000fffe0ff */
[----:B------:R-:W1:Y:S01]  /*2720*/  @!P4 LDC.64 R32, c[0x0][0x3a0] ;  /* 0x0000e800ff20cb82 */ /* 0x000e620000000a00 */
[----:B------:R-:W-:Y:S01]  /*2730*/  ISETP.LE.OR P2, PT, R57, UR10, P0 ;  /* 0x0000000a39007c0c */ /* 0x000fe20008743670 */
[----:B------:R-:W-:Y:S01]  /*2740*/  @!P4 IMAD R27, R56, UR4, R31 ;  /* 0x00000004381bcc24 */ /* 0x000fe2000f8e021f */
[----:B------:R-:W-:-:S05]  /*2750*/  UIADD3 UR4, UPT, UPT, UR5, 0x3b, URZ ;  /* 0x0000003b05047890 */ /* 0x000fca000fffe0ff */
[----:B------:R-:W2:Y:S01]  /*2760*/  @!P5 LDC.64 R34, c[0x0][0x3a0] ;  /* 0x0000e800ff22db82 */ /* 0x000ea20000000a00 */
[----:B---3--:R-:W-:-:S05]  /*2770*/  @!P6 IMAD.WIDE R16, R9, 0x4, R22 ;  /* 0x000000040910e825 */ /* 0x008fca00078e0216 */
[----:B------:R3:W-:Y:S01]  /*2780*/  @!P6 STG.E desc[UR6][R16.64], R13 ;  /* 0x0000000d1000e986 */ /* 0x0007e2000c101906 */
[----:B------:R-:W-:Y:S01]  /*2790*/  ISETP.LE.OR P6, PT, R57, UR4, P0 ;  /* 0x0000000439007c0c */ /* 0x000fe200087c3670 */
[----:B0-----:R-:W-:Y:S02]  /*27a0*/  @!P1 IMAD.WIDE R22, R15, 0x4, R28 ;  /* 0x000000040f169825 */ /* 0x001fe400078e021c */
[----:B------:R0:W-:Y:S01]  /*27b0*/  @!P3 STG.E desc[UR6][R18.64], R12 ;  /* 0x0000000c1200b986 */ /* 0x0001e2000c101906 */
[C---:B------:R-:W-:Y:S01]  /*27c0*/  ISETP.LE.OR P3, PT, R57.reuse, UR12, P0 ;  /* 0x0000000c39007c0c */ /* 0x040fe20008763670 */
[----:B------:R-:W-:Y:S01]  /*27d0*/  @!P5 IMAD R15, R56, UR8, R31 ;  /* 0x00000008380fdc24 */ /* 0x000fe2000f8e021f */
[----:B------:R-:W-:Y:S01]  /*27e0*/  UIADD3 UR8, UPT, UPT, UR5, 0x3c, URZ ;  /* 0x0000003c05087890 */ /* 0x000fe2000fffe0ff */
[----:B------:R4:W-:Y:S01]  /*27f0*/  @!P1 STG.E desc[UR6][R22.64], R11 ;  /* 0x0000000b16009986 */ /* 0x0009e2000c101906 */
[----:B------:R-:W-:Y:S01]  /*2800*/  ISETP.LE.OR P1, PT, R57, UR9, P0 ;  /* 0x0000000939007c0c */ /* 0x000fe20008723670 */
[----:B-1----:R-:W-:Y:S01]  /*2810*/  @!P4 IMAD.WIDE R26, R27, 0x4, R32 ;  /* 0x000000041b1ac825 */ /* 0x002fe200078e0220 */
[----:B------:R-:W-:Y:S01]  /*2820*/  UIADD3 UR5, UPT, UPT, UR5, 0x3f, URZ ;  /* 0x0000003f05057890 */ /* 0x000fe2000fffe0ff */
[----:B---3--:R-:W1:Y:S03]  /*2830*/  @!P2 LDC.64 R16, c[0x0][0x3a0] ;  /* 0x0000e800ff10ab82 */ /* 0x008e660000000a00 */
[----:B------:R3:W-:Y:S01]  /*2840*/  @!P4 STG.E desc[UR6][R26.64], R24 ;  /* 0x000000181a00c986 */ /* 0x0007e2000c101906 */
[----:B------:R-:W-:Y:S01]  /*2850*/  ISETP.LE.OR P4, PT, R57, UR11, P0 ;  /* 0x0000000b39007c0c */ /* 0x000fe20008783670 */
[----:B--2---:R-:W-:-:S03]  /*2860*/  @!P5 IMAD.WIDE R14, R15, 0x4, R34 ;  /* 0x000000040f0ed825 */ /* 0x004fc600078e0222 */
[----:B0-----:R-:W0:Y:S02]  /*2870*/  @!P6 LDC.64 R18, c[0x0][0x3a0] ;  /* 0x0000e800ff12eb82 */ /* 0x001e240000000a00 */
[C-C-:B----4-:R-:W-:Y:S01]  /*2880*/  @!P1 IMAD R11, R56.reuse, UR9, R31.reuse ;  /* 0x00000009380b9c24 */ /* 0x150fe2000f8e021f */
[----:B------:R2:W-:Y:S01]  /*2890*/  @!P5 STG.E desc[UR6][R14.64], R10 ;  /* 0x0000000a0e00d986 */ /* 0x0005e2000c101906 */
[C---:B------:R-:W-:Y:S02]  /*28a0*/  ISETP.LE.OR P5, PT, R57.reuse, UR8, P0 ;  /* 0x0000000839007c0c */ /* 0x040fe400087a3670 */
[----:B------:R-:W-:Y:S01]  /*28b0*/  ISETP.LE.OR P0, PT, R57, UR5, P0 ;  /* 0x0000000539007c0c */ /* 0x000fe20008703670 */
[C-C-:B---3--:R-:W-:Y:S01]  /*28c0*/  @!P3 IMAD R27, R56.reuse, UR12, R31.reuse ;  /* 0x0000000c381bbc24 */ /* 0x148fe2000f8e021f */
[----:B------:R-:W3:Y:S01]  /*28d0*/  @!P1 LDC.64 R12, c[0x0][0x3a0] ;  /* 0x0000e800ff0c9b82 */ /* 0x000ee20000000a00 */
[C-C-:B------:R-:W-:Y:S02]  /*28e0*/  @!P4 IMAD R9, R56.reuse, UR11, R31.reuse ;  /* 0x0000000b3809cc24 */ /* 0x140fe4000f8e021f */
[----:B--2---:R-:W-:-:S05]  /*28f0*/  @!P6 IMAD R15, R56, UR4, R31 ;  /* 0x00000004380fec24 */ /* 0x004fca000f8e021f */
[----:B------:R-:W2:Y:S08]  /*2900*/  @!P4 LDC.64 R22, c[0x0][0x3a0] ;  /* 0x0000e800ff16cb82 */ /* 0x000eb00000000a00 */
[----:B------:R-:W4:Y:S01]  /*2910*/  @!P5 LDC.64 R20, c[0x0][0x3a0] ;  /* 0x0000e800ff14db82 */ /* 0x000f220000000a00 */
[----:B0-----:R-:W-:-:S07]  /*2920*/  @!P6 IMAD.WIDE R14, R15, 0x4, R18 ;  /* 0x000000040f0ee825 */ /* 0x001fce00078e0212 */
[----:B------:R-:W0:Y:S01]  /*2930*/  @!P3 LDC.64 R24, c[0x0][0x3a0] ;  /* 0x0000e800ff18bb82 */ /* 0x000e220000000a00 */
[----:B---3--:R-:W-:-:S04]  /*2940*/  @!P1 IMAD.WIDE R10, R11, 0x4, R12 ;  /* 0x000000040b0a9825 */ /* 0x008fc800078e020c */
[----:B------:R-:W-:Y:S01]  /*2950*/  @!P2 IMAD R13, R56, UR10, R31 ;  /* 0x0000000a380dac24 */ /* 0x000fe2000f8e021f */
[----:B------:R3:W-:Y:S01]  /*2960*/  @!P1 STG.E desc[UR6][R10.64], R8 ;  /* 0x000000080a009986 */ /* 0x0007e2000c101906 */
[----:B--2---:R-:W-:-:S04]  /*2970*/  @!P4 IMAD.WIDE R18, R9, 0x4, R22 ;  /* 0x000000040912c825 */ /* 0x004fc800078e0216 */
[----:B-1----:R-:W-:-:S04]  /*2980*/  @!P2 IMAD.WIDE R12, R13, 0x4, R16 ;  /* 0x000000040d0ca825 */ /* 0x002fc800078e0210 */
[----:B------:R-:W-:Y:S01]  /*2990*/  @!P5 IMAD R17, R56, UR8, R31 ;  /* 0x000000083811dc24 */ /* 0x000fe2000f8e021f */
[----:B------:R3:W-:Y:S03]  /*29a0*/  @!P2 STG.E desc[UR6][R12.64], R7 ;  /* 0x000000070c00a986 */ /* 0x0007e6000c101906 */
[----:B----4-:R-:W-:Y:S01]  /*29b0*/  @!P5 IMAD.WIDE R16, R17, 0x4, R20 ;  /* 0x000000041110d825 */ /* 0x010fe200078e0214 */
[----:B------:R3:W-:Y:S03]  /*29c0*/  @!P6 STG.E desc[UR6][R14.64], R6 ;  /* 0x000000060e00e986 */ /* 0x0007e6000c101906 */
[----:B0-----:R-:W-:Y:S01]  /*29d0*/  @!P3 IMAD.WIDE R20, R27, 0x4, R24 ;  /* 0x000000041b14b825 */ /* 0x001fe200078e0218 */
[----:B------:R3:W-:Y:S04]  /*29e0*/  @!P5 STG.E desc[UR6][R16.64], R5 ;  /* 0x000000051000d986 */ /* 0x0007e8000c101906 */
[----:B------:R3:W-:Y:S04]  /*29f0*/  @!P4 STG.E desc[UR6][R18.64], R4 ;  /* 0x000000041200c986 */ /* 0x0007e8000c101906 */
[----:B------:R3:W-:Y:S01]  /*2a00*/  @!P3 STG.E desc[UR6][R20.64], R3 ;  /* 0x000000031400b986 */ /* 0x0007e2000c101906 */
[----:B------:R-:W-:Y:S05]  /*2a10*/  @P0 EXIT ;  /* 0x000000000000094d */ /* 0x000fea0003800000 */
[----:B---3--:R-:W0:Y:S01]  /*2a20*/  LDC.64 R2, c[0x0][0x3a0] ;  /* 0x0000e800ff027b82 */ /* 0x008e220000000a00 */
[----:B------:R-:W-:-:S04]  /*2a30*/  IMAD R31, R56, UR5, R31 ;  /* 0x00000005381f7c24 */ /* 0x000fc8000f8e021f */
[----:B0-----:R-:W-:-:S05]  /*2a40*/  IMAD.WIDE R2, R31, 0x4, R2 ;  /* 0x000000041f027825 */ /* 0x001fca00078e0202 */
[----:B------:R-:W-:Y:S01]  /*2a50*/  STG.E desc[UR6][R2.64], R125 ;  /* 0x0000007d02007986 */ /* 0x000fe2000c101906 */
[----:B------:R-:W-:Y:S05]  /*2a60*/  EXIT ;  /* 0x000000000000794d */ /* 0x000fea0003800000 */
.L_x_3:
[----:B------:R-:W-:-:S00]  /*2a70*/  BRA `(.L_x_3) ;  /* 0xfffffffc00fc7947 */ /* 0x000fc0000383ffff */
[----:B------:R-:W-:-:S00]  /*2a80*/  NOP ;  /* 0x0000000000007918 */ /* 0x000fc00000000000 */
[----:B------:R-:W-:-:S00]  /*2a90*/  NOP ;  /* 0x0000000000007918 */ /* 0x000fc00000000000 */
[----:B------:R-:W-:-:S00]  /*2aa0*/  NOP ;  /* 0x0000000000007918 */ /* 0x000fc00000000000 */
[----:B------:R-:W-:-:S00]  /*2ab0*/  NOP ;  /* 0x0000000000007918 */ /* 0x000fc00000000000 */
[----:B------:R-:W-:-:S00]  /*2ac0*/  NOP ;  /* 0x0000000000007918 */ /* 0x000fc00000000000 */
[----:B------:R-:W-:-:S00]  /*2ad0*/  NOP ;  /* 0x0000000000007918 */ /* 0x000fc00000000000 */
[----:B------:R-:W-:-:S00]  /*2ae0*/  NOP ;  /* 0x0000000000007918 */ /* 0x000fc00000000000 */
[----:B------:R-:W-:-:S00]  /*2af0*/  NOP ;  /* 0x0000000000007918 */ /* 0x000fc00000000000 */
.L_x_4:


//--------------------- .nv.shared.reserved.0     --------------------------
	.section	.nv.shared.reserved.0,"aw",@nobits
	.weak		__nv_reservedSMEM_offset_0_alias
	.size		__nv_reservedSMEM_offset_0_alias, 0, 64
	.other		__nv_reservedSMEM_offset_0_alias,@"STO_CUDA_RESERVED_SHARED STV_DEFAULT"
__nv_reservedSMEM_offset_0_alias:
	.zero		0
	.zero		64


//--------------------- .nv.constant0._Z6kerneliiiPfS_S_ --------------------------
	.section	.nv.constant0._Z6kerneliiiPfS_S_,"a",@progbits
	.sectionflags	@""
	.align	4
.nv.constant0._Z6kerneliiiPfS_S_:
	.zero		936


//--------------------- SYMBOLS --------------------------

	.type		.nv.reservedSmem.offset0,@object
	.size		.nv.reservedSmem.offset0,0x4
